// auto-generated by cutlass_sweep.gemm — config: {"arch": "sm_90", "cluster_m": 2, "cluster_n": 1, "dtype": "bf16", "dtype_b": "bf16", "layout": "nt", "stages": 0, "tile_k": 32, "tile_m": 512, "tile_n": 48}
#include "cutlass/cutlass.h"
#include "cutlass/gemm/collective/collective_builder.hpp"
#include "cutlass/gemm/device/gemm_universal_adapter.h"
#include "cutlass/gemm/kernel/gemm_universal.hpp"
#include "cutlass/epilogue/collective/collective_builder.hpp"

using ElemA = cutlass::bfloat16_t;
using ElemB = cutlass::bfloat16_t;
using ElemCD = cutlass::bfloat16_t;
using Acc  = float;
using TileShape    = cute::Shape<cute::_512, cute::_48, cute::_32>;
using ClusterShape = cute::Shape<cute::_2, cute::_1, cute::_1>;

using CollectiveEpilogue = typename cutlass::epilogue::collective::CollectiveBuilder<
    cutlass::arch::Sm90, cutlass::arch::OpClassTensorOp,
    TileShape, ClusterShape,
    cutlass::epilogue::collective::EpilogueTileAuto,
    Acc, Acc,
    ElemCD, cutlass::layout::RowMajor, 128 / cutlass::sizeof_bits<ElemCD>::value,
    ElemCD, cutlass::layout::RowMajor, 128 / cutlass::sizeof_bits<ElemCD>::value,
    cutlass::epilogue::collective::EpilogueScheduleAuto
  >::CollectiveOp;

using CollectiveMainloop = typename cutlass::gemm::collective::CollectiveBuilder<
    cutlass::arch::Sm90, cutlass::arch::OpClassTensorOp,
    ElemA, cutlass::layout::RowMajor, 128 / cutlass::sizeof_bits<ElemA>::value,
    ElemB, cutlass::layout::ColumnMajor, 128 / cutlass::sizeof_bits<ElemB>::value,
    Acc,
    TileShape, ClusterShape,
    cutlass::gemm::collective::StageCountAutoCarveout<static_cast<int>(sizeof(typename CollectiveEpilogue::SharedStorage))>,
    cutlass::gemm::collective::KernelScheduleAuto
  >::CollectiveOp;

using GemmKernel = cutlass::gemm::kernel::GemmUniversal<
    cute::Shape<int,int,int,int>,
    CollectiveMainloop,
    CollectiveEpilogue
>;
using Gemm = cutlass::gemm::device::GemmUniversalAdapter<GemmKernel>;

// Force the device kernel symbol into the cubin without needing a host main.
auto* _anchor = &cutlass::device_kernel<GemmKernel>;


// ===== COMPILED SASS (sm_90a) =====

	.target	sm_90a

	.elftype	@"ET_EXEC"


//--------------------- .note.nv.tkinfo           --------------------------
	.section	.note.nv.tkinfo,"",@"SHT_NOTE"
	.sectionflags	@"SHF_NOTE_NV_TKINFO"
	.tkinfo
        /*0018*/ 	.word	0x00000002
        /*0030*/ 	.string	""
        /*0030*/ 	.string	"ptxas"
        /*0030*/ 	.string	"Cuda compilation tools, release 13.0, V13.0.88"
        /*0030*/ 	.string	"Build cuda_13.0.r13.0/compiler.36424714_0"
        /*0030*/ 	.string	"-arch sm_90a -m 64 "



//--------------------- .note.nv.cuinfo           --------------------------
	.section	.note.nv.cuinfo,"",@"SHT_NOTE"
	.sectionflags	@"SHF_NOTE_NV_CUINFO"
        /*0018*/ 	.short	0x0002
        /*001a*/ 	.short	0x005a
        /*001c*/ 	.short	0x0082
	.zero		2


//--------------------- .nv.info                  --------------------------
	.section	.nv.info,"",@"SHT_CUDA_INFO"
	.align	4


	//----- nvinfo : EIATTR_REGCOUNT
	.align		4
        /*0000*/ 	.byte	0x04, 0x2f
        /*0002*/ 	.short	(.L_15 - .L_14)
	.align		4
.L_14:
        /*0004*/ 	.word	index@(_ZN7cutlass13device_kernelINS_4gemm6kernel13GemmUniversalIN4cute5tupleIJiiiiEEENS1_10collective13CollectiveMmaINS1_34MainloopSm90TmaGmmaWarpSpecializedILi6ENS5_IJNS4_1CILi2EEENSA_ILi1EEESC_EEENS1_35KernelTmaWarpSpecializedCooperativeEEENS5_IJNSA_ILi512EEENSA_ILi48EEENSA_ILi32EEEEEENS_10bfloat16_tENS5_IJlSC_lEEESK_SL_NS4_8TiledMMAINS4_8MMA_AtomIJNS4_4SM904GMMA27MMA_64x16x16_F32BF16BF16_SSILNSP_5MajorE0ELSR_0ELNSP_7ScaleInE1ELSS_1EEEEEENS4_6LayoutISD_NS5_IJSC_NSA_ILi0EEESW_EEEEENS5_IJNS4_10UnderscoreESZ_SZ_EEEEENS4_13SM90_TMA_LOADENS4_14ComposedLayoutINS4_7SwizzleILi2ELi4ELi3EEENS4_18smem_ptr_flag_bitsILi16EEENSV_INS5_IJNSA_ILi8EEESI_EEENS5_IJSI_SC_EEEEEEEvNS4_8identityENS4_23SM90_TMA_LOAD_MULTICASTES1C_vS1D_EENS_8epilogue10collective6detail29Sm90TmaWarpSpecializedAdapterINS1H_15DefaultEpilogueISK_SL_SL_NS1G_6thread17LinearCombinationISK_Li1EffLNS1L_9ScaleType4KindE0ELNS_15FloatRoundStyleE2ESK_EENS1_15EpilogueDefaultEEEEEvvEEEEvNT_6ParamsE)
        /*0008*/ 	.word	0x000000a8


	//----- nvinfo : EIATTR_FRAME_SIZE
	.align		4
.L_15:
        /*000c*/ 	.byte	0x04, 0x11
        /*000e*/ 	.short	(.L_17 - .L_16)
	.align		4
.L_16:
        /*0010*/ 	.word	index@(_ZN7cutlass13device_kernelINS_4gemm6kernel13GemmUniversalIN4cute5tupleIJiiiiEEENS1_10collective13CollectiveMmaINS1_34MainloopSm90TmaGmmaWarpSpecializedILi6ENS5_IJNS4_1CILi2EEENSA_ILi1EEESC_EEENS1_35KernelTmaWarpSpecializedCooperativeEEENS5_IJNSA_ILi512EEENSA_ILi48EEENSA_ILi32EEEEEENS_10bfloat16_tENS5_IJlSC_lEEESK_SL_NS4_8TiledMMAINS4_8MMA_AtomIJNS4_4SM904GMMA27MMA_64x16x16_F32BF16BF16_SSILNSP_5MajorE0ELSR_0ELNSP_7ScaleInE1ELSS_1EEEEEENS4_6LayoutISD_NS5_IJSC_NSA_ILi0EEESW_EEEEENS5_IJNS4_10UnderscoreESZ_SZ_EEEEENS4_13SM90_TMA_LOADENS4_14ComposedLayoutINS4_7SwizzleILi2ELi4ELi3EEENS4_18smem_ptr_flag_bitsILi16EEENSV_INS5_IJNSA_ILi8EEESI_EEENS5_IJSI_SC_EEEEEEEvNS4_8identityENS4_23SM90_TMA_LOAD_MULTICASTES1C_vS1D_EENS_8epilogue10collective6detail29Sm90TmaWarpSpecializedAdapterINS1H_15DefaultEpilogueISK_SL_SL_NS1G_6thread17LinearCombinationISK_Li1EffLNS1L_9ScaleType4KindE0ELNS_15FloatRoundStyleE2ESK_EENS1_15EpilogueDefaultEEEEEvvEEEEvNT_6ParamsE)
        /*0014*/ 	.word	0x00000000


	//----- nvinfo : EIATTR_MIN_STACK_SIZE
	.align		4
.L_17:
        /*0018*/ 	.byte	0x04, 0x12
        /*001a*/ 	.short	(.L_19 - .L_18)
	.align		4
.L_18:
        /*001c*/ 	.word	index@(_ZN7cutlass13device_kernelINS_4gemm6kernel13GemmUniversalIN4cute5tupleIJiiiiEEENS1_10collective13CollectiveMmaINS1_34MainloopSm90TmaGmmaWarpSpecializedILi6ENS5_IJNS4_1CILi2EEENSA_ILi1EEESC_EEENS1_35KernelTmaWarpSpecializedCooperativeEEENS5_IJNSA_ILi512EEENSA_ILi48EEENSA_ILi32EEEEEENS_10bfloat16_tENS5_IJlSC_lEEESK_SL_NS4_8TiledMMAINS4_8MMA_AtomIJNS4_4SM904GMMA27MMA_64x16x16_F32BF16BF16_SSILNSP_5MajorE0ELSR_0ELNSP_7ScaleInE1ELSS_1EEEEEENS4_6LayoutISD_NS5_IJSC_NSA_ILi0EEESW_EEEEENS5_IJNS4_10UnderscoreESZ_SZ_EEEEENS4_13SM90_TMA_LOADENS4_14ComposedLayoutINS4_7SwizzleILi2ELi4ELi3EEENS4_18smem_ptr_flag_bitsILi16EEENSV_INS5_IJNSA_ILi8EEESI_EEENS5_IJSI_SC_EEEEEEEvNS4_8identityENS4_23SM90_TMA_LOAD_MULTICASTES1C_vS1D_EENS_8epilogue10collective6detail29Sm90TmaWarpSpecializedAdapterINS1H_15DefaultEpilogueISK_SL_SL_NS1G_6thread17LinearCombinationISK_Li1EffLNS1L_9ScaleType4KindE0ELNS_15FloatRoundStyleE2ESK_EENS1_15EpilogueDefaultEEEEEvvEEEEvNT_6ParamsE)
        /*0020*/ 	.word	0x00000000
.L_19:


//--------------------- .nv.compat                --------------------------
	.section	.nv.compat,"",@"SHT_CUDA_COMPAT_INFO"
	.align	4
        /*0000*/ 	.byte	0x02, 0x09, 0x01, 0x00, 0x02, 0x02, 0x04, 0x00, 0x02, 0x05, 0x05, 0x00, 0x03, 0x07, 0x01, 0x01
        /*0010*/ 	.byte	0x02, 0x03, 0x01, 0x00, 0x02, 0x06, 0x01, 0x00, 0x04, 0x0b, 0x08, 0x00, 0x00, 0x00, 0x00, 0x00
        /*0020*/ 	.byte	0x00, 0x00, 0x00, 0x00


//--------------------- .nv.info._ZN7cutlass13device_kernelINS_4gemm6kernel13GemmUniversalIN4cute5tupleIJiiiiEEENS1_10collective13CollectiveMmaINS1_34MainloopSm90TmaGmmaWarpSpecializedILi6ENS5_IJNS4_1CILi2EEENSA_ILi1EEESC_EEENS1_35KernelTmaWarpSpecializedCooperativeEEENS5_IJNSA_ILi512EEENSA_ILi48EEENSA_ILi32EEEEEENS_10bfloat16_tENS5_IJlSC_lEEESK_SL_NS4_8TiledMMAINS4_8MMA_AtomIJNS4_4SM904GMMA27MMA_64x16x16_F32BF16BF16_SSILNSP_5MajorE0ELSR_0ELNSP_7ScaleInE1ELSS_1EEEEEENS4_6LayoutISD_NS5_IJSC_NSA_ILi0EEESW_EEEEENS5_IJNS4_10UnderscoreESZ_SZ_EEEEENS4_13SM90_TMA_LOADENS4_14ComposedLayoutINS4_7SwizzleILi2ELi4ELi3EEENS4_18smem_ptr_flag_bitsILi16EEENSV_INS5_IJNSA_ILi8EEESI_EEENS5_IJSI_SC_EEEEEEEvNS4_8identityENS4_23SM90_TMA_LOAD_MULTICASTES1C_vS1D_EENS_8epilogue10collective6detail29Sm90TmaWarpSpecializedAdapterINS1H_15DefaultEpilogueISK_SL_SL_NS1G_6thread17LinearCombinationISK_Li1EffLNS1L_9ScaleType4KindE0ELNS_15FloatRoundStyleE2ESK_EENS1_15EpilogueDefaultEEEEEvvEEEEvNT_6ParamsE --------------------------
	.section	.nv.info._ZN7cutlass13device_kernelINS_4gemm6kernel13GemmUniversalIN4cute5tupleIJiiiiEEENS1_10collective13CollectiveMmaINS1_34MainloopSm90TmaGmmaWarpSpecializedILi6ENS5_IJNS4_1CILi2EEENSA_ILi1EEESC_EEENS1_35KernelTmaWarpSpecializedCooperativeEEENS5_IJNSA_ILi512EEENSA_ILi48EEENSA_ILi32EEEEEENS_10bfloat16_tENS5_IJlSC_lEEESK_SL_NS4_8TiledMMAINS4_8MMA_AtomIJNS4_4SM904GMMA27MMA_64x16x16_F32BF16BF16_SSILNSP_5MajorE0ELSR_0ELNSP_7ScaleInE1ELSS_1EEEEEENS4_6LayoutISD_NS5_IJSC_NSA_ILi0EEESW_EEEEENS5_IJNS4_10UnderscoreESZ_SZ_EEEEENS4_13SM90_TMA_LOADENS4_14ComposedLayoutINS4_7SwizzleILi2ELi4ELi3EEENS4_18smem_ptr_flag_bitsILi16EEENSV_INS5_IJNSA_ILi8EEESI_EEENS5_IJSI_SC_EEEEEEEvNS4_8identityENS4_23SM90_TMA_LOAD_MULTICASTES1C_vS1D_EENS_8epilogue10collective6detail29Sm90TmaWarpSpecializedAdapterINS1H_15DefaultEpilogueISK_SL_SL_NS1G_6thread17LinearCombinationISK_Li1EffLNS1L_9ScaleType4KindE0ELNS_15FloatRoundStyleE2ESK_EENS1_15EpilogueDefaultEEEEEvvEEEEvNT_6ParamsE,"",@"SHT_CUDA_INFO"
	.sectionflags	@""
	.align	4


	//----- nvinfo : EIATTR_CUDA_API_VERSION
	.align		4
        /*0000*/ 	.byte	0x04, 0x37
        /*0002*/ 	.short	(.L_21 - .L_20)
.L_20:
        /*0004*/ 	.word	0x00000082


	//----- nvinfo : EIATTR_KPARAM_INFO
	.align		4
.L_21:
        /*0008*/ 	.byte	0x04, 0x17
        /*000a*/ 	.short	(.L_23 - .L_22)
.L_22:
        /*000c*/ 	.word	0x00000000
        /*0010*/ 	.short	0x0000
        /*0012*/ 	.short	0x0070
        /*0014*/ 	.byte	0x00, 0xf0, 0x01, 0x10


	//----- nvinfo : EIATTR_SPARSE_MMA_MASK
	.align		4
.L_23:
        /*0018*/ 	.byte	0x03, 0x50
        /*001a*/ 	.short	0x0000


	//----- nvinfo : EIATTR_MAXREG_COUNT
	.align		4
        /*001c*/ 	.byte	0x03, 0x1b
        /*001e*/ 	.short	0x00a8


	//----- nvinfo : EIATTR_NUM_BARRIERS
	.align		4
        /*0020*/ 	.byte	0x02, 0x4c
        /*0022*/ 	.byte	0x01
	.zero		1


	//----- nvinfo : EIATTR_EXTERNS
	.align		4
        /*0024*/ 	.byte	0x04, 0x0f
        /*0026*/ 	.short	(.L_25 - .L_24)


	//   ....[0]....
	.align		4
.L_24:
        /*0028*/ 	.word	index@(__assertfail)


	//----- nvinfo : EIATTR_MERCURY_ISA_VERSION
	.align		4
.L_25:
        /*002c*/ 	.byte	0x03, 0x5f
        /*002e*/ 	.short	0x0101


	//----- nvinfo : EIATTR_INT_WARP_WIDE_INSTR_OFFSETS
	.align		4
        /*0030*/ 	.byte	0x04, 0x31
        /*0032*/ 	.short	(.L_27 - .L_26)


	//   ....[0]....
.L_26:
        /*0034*/ 	.word	0x000004c0


	//   ....[1]....
        /*0038*/ 	.word	0x000004f0


	//   ....[2]....
        /*003c*/ 	.word	0x000006b0


	//----- nvinfo : EIATTR_COOP_GROUP_MASK_REGIDS
	.align		4
.L_27:
        /*0040*/ 	.byte	0x04, 0x29
        /*0042*/ 	.short	(.L_29 - .L_28)


	//   ....[0]....
.L_28:
        /*0044*/ 	.word	0xffffffff


	//   ....[1]....
        /*0048*/ 	.word	0xffffffff


	//   ....[2]....
        /*004c*/ 	.word	0xffffffff


	//   ....[3]....
        /*0050*/ 	.word	0xffffffff


	//   ....[4]....
        /*0054*/ 	.word	0xffffffff


	//   ....[5]....
        /*0058*/ 	.word	0xffffffff


	//----- nvinfo : EIATTR_COOP_GROUP_INSTR_OFFSETS
	.align		4
.L_29:
        /*005c*/ 	.byte	0x04, 0x28
        /*005e*/ 	.short	(.L_31 - .L_30)


	//   ....[0]....
.L_30:
        /*0060*/ 	.word	0x00000060


	//   ....[1]....
        /*0064*/ 	.word	0x00000070


	//   ....[2]....
        /*0068*/ 	.word	0x00000130


	//   ....[3]....
        /*006c*/ 	.word	0x00000310


	//   ....[4]....
        /*0070*/ 	.word	0x00000830


	//   ....[5]....
        /*0074*/ 	.word	0x00001280


	//----- nvinfo : EIATTR_REG_RECONFIG
	.align		4
.L_31:
        /*0078*/ 	.byte	0x01, 0x54
	.zero		2


	//----- nvinfo : EIATTR_SYSCALL_OFFSETS
	.align		4
        /*007c*/ 	.byte	0x04, 0x46
        /*007e*/ 	.short	(.L_33 - .L_32)


	//   ....[0]....
.L_32:
        /*0080*/ 	.word	0x00001440


	//----- nvinfo : EIATTR_MBARRIER_INSTR_OFFSETS
	.align		4
.L_33:
        /*0084*/ 	.byte	0x04, 0x39
        /*0086*/ 	.short	(.L_35 - .L_34)


	//   ....[0]....
.L_34:
        /*0088*/ 	.word	0x00000230
        /*008c*/ 	.word	0x000000ff
        /*0090*/ 	.word	0x00000000
        /*0094*/ 	.short	0x0100
        /*0096*/ 	.byte	0x08
	.zero		1


	//   ....[1]....
        /*0098*/ 	.word	0x00000240
        /*009c*/ 	.word	0x000000ff
        /*00a0*/ 	.word	0x00000030
        /*00a4*/ 	.short	0x0100
        /*00a6*/ 	.byte	0x08
	.zero		1


	//   ....[2]....
        /*00a8*/ 	.word	0x00000250
        /*00ac*/ 	.word	0x000000ff
        /*00b0*/ 	.word	0x00000008
        /*00b4*/ 	.short	0x0100
        /*00b6*/ 	.byte	0x08
	.zero		1


	//   ....[3]....
        /*00b8*/ 	.word	0x00000260
        /*00bc*/ 	.word	0x000000ff
        /*00c0*/ 	.word	0x00000038
        /*00c4*/ 	.short	0x0100
        /*00c6*/ 	.byte	0x08
	.zero		1


	//   ....[4]....
        /*00c8*/ 	.word	0x00000270
        /*00cc*/ 	.word	0x000000ff
        /*00d0*/ 	.word	0x00000010
        /*00d4*/ 	.short	0x0100
        /*00d6*/ 	.byte	0x08
	.zero		1


	//   ....[5]....
        /*00d8*/ 	.word	0x00000280
        /*00dc*/ 	.word	0x000000ff
        /*00e0*/ 	.word	0x00000040
        /*00e4*/ 	.short	0x0100
        /*00e6*/ 	.byte	0x08
	.zero		1


	//   ....[6]....
        /*00e8*/ 	.word	0x00000290
        /*00ec*/ 	.word	0x000000ff
        /*00f0*/ 	.word	0x00000018
        /*00f4*/ 	.short	0x0100
        /*00f6*/ 	.byte	0x08
	.zero		1


	//   ....[7]....
        /*00f8*/ 	.word	0x000002a0
        /*00fc*/ 	.word	0x000000ff
        /*0100*/ 	.word	0x00000048
        /*0104*/ 	.short	0x0100
        /*0106*/ 	.byte	0x08
	.zero		1


	//   ....[8]....
        /*0108*/ 	.word	0x000002b0
        /*010c*/ 	.word	0x000000ff
        /*0110*/ 	.word	0x00000020
        /*0114*/ 	.short	0x0100
        /*0116*/ 	.byte	0x08
	.zero		1


	//   ....[9]....
        /*0118*/ 	.word	0x000002c0
        /*011c*/ 	.word	0x000000ff
        /*0120*/ 	.word	0x00000050
        /*0124*/ 	.short	0x0100
        /*0126*/ 	.byte	0x08
	.zero		1


	//   ....[10]....
        /*0128*/ 	.word	0x000002d0
        /*012c*/ 	.word	0x000000ff
        /*0130*/ 	.word	0x00000028
        /*0134*/ 	.short	0x0100
        /*0136*/ 	.byte	0x08
	.zero		1


	//   ....[11]....
        /*0138*/ 	.word	0x000002e0
        /*013c*/ 	.word	0x000000ff
        /*0140*/ 	.word	0x00000058
        /*0144*/ 	.short	0x0100
        /*0146*/ 	.byte	0x08
	.zero		1


	//   ....[12]....
        /*0148*/ 	.word	0x00000730
        /*014c*/ 	.word	0x000000ff
        /*0150*/ 	.word	0x00000070
        /*0154*/ 	.short	0x0100
        /*0156*/ 	.byte	0x06
	.zero		1


	//   ....[13]....
        /*0158*/ 	.word	0x000007c0
        /*015c*/ 	.word	0x000000ff
        /*0160*/ 	.word	0x00000078
        /*0164*/ 	.short	0x0100
        /*0166*/ 	.byte	0x06
	.zero		1


	//   ....[14]....
        /*0168*/ 	.word	0x000014c0
        /*016c*/ 	.word	0x00000003
        /*0170*/ 	.word	0x00000000
        /*0174*/ 	.short	0x010a
        /*0176*/ 	.byte	0x3f
	.zero		1


	//   ....[15]....
        /*0178*/ 	.word	0x00001500
        /*017c*/ 	.word	0x00000003
        /*0180*/ 	.word	0x00000000
        /*0184*/ 	.short	0x010a
        /*0186*/ 	.byte	0x3f
	.zero		1


	//   ....[16]....
        /*0188*/ 	.word	0x00001f70
        /*018c*/ 	.word	0x000000ff
        /*0190*/ 	.word	0x00000000
        /*0194*/ 	.short	0x010a
        /*0196*/ 	.byte	0x07
	.zero		1


	//   ....[17]....
        /*0198*/ 	.word	0x00001fb0
        /*019c*/ 	.word	0x000000ff
        /*01a0*/ 	.word	0x00000000
        /*01a4*/ 	.short	0x010a
        /*01a6*/ 	.byte	0x07
	.zero		1


	//   ....[18]....
        /*01a8*/ 	.word	0x00002900
        /*01ac*/ 	.word	0x00000005
        /*01b0*/ 	.word	0x00000000
        /*01b4*/ 	.short	0x0101
        /*01b6*/ 	.byte	0x3f
	.zero		1


	//   ....[19]....
        /*01b8*/ 	.word	0x00002ac0
        /*01bc*/ 	.word	0x00000003
        /*01c0*/ 	.word	0x00000000
        /*01c4*/ 	.short	0x0101
        /*01c6*/ 	.byte	0x3f
	.zero		1


	//   ....[20]....
        /*01c8*/ 	.word	0x0000a190
        /*01cc*/ 	.word	0x00000014
        /*01d0*/ 	.word	0x00000030
        /*01d4*/ 	.short	0x010a
        /*01d6*/ 	.byte	0x3f
	.zero		1


	//   ....[21]....
        /*01d8*/ 	.word	0x0000a510
        /*01dc*/ 	.word	0x00000003
        /*01e0*/ 	.word	0x00000078
        /*01e4*/ 	.short	0x0101
        /*01e6*/ 	.byte	0x3f
	.zero		1


	//   ....[22]....
        /*01e8*/ 	.word	0x0000ac60
        /*01ec*/ 	.word	0x00000007
        /*01f0*/ 	.word	0x00000000
        /*01f4*/ 	.short	0x010a
        /*01f6*/ 	.byte	0x3f
	.zero		1


	//   ....[23]....
        /*01f8*/ 	.word	0x0000ace0
        /*01fc*/ 	.word	0x00000008
        /*0200*/ 	.word	0x00000000
        /*0204*/ 	.short	0x010a
        /*0206*/ 	.byte	0x3f
	.zero		1


	//   ....[24]....
        /*0208*/ 	.word	0x0000ad70
        /*020c*/ 	.word	0x00000009
        /*0210*/ 	.word	0x00000000
        /*0214*/ 	.short	0x010a
        /*0216*/ 	.byte	0x3f
	.zero		1


	//   ....[25]....
        /*0218*/ 	.word	0x0000ae00
        /*021c*/ 	.word	0x00000008
        /*0220*/ 	.word	0x00000000
        /*0224*/ 	.short	0x010a
        /*0226*/ 	.byte	0x3f
	.zero		1


	//   ....[26]....
        /*0228*/ 	.word	0x0000ae90
        /*022c*/ 	.word	0x0000000b
        /*0230*/ 	.word	0x00000000
        /*0234*/ 	.short	0x010a
        /*0236*/ 	.byte	0x3f
	.zero		1


	//   ....[27]....
        /*0238*/ 	.word	0x0000af20
        /*023c*/ 	.word	0x00000003
        /*0240*/ 	.word	0x00000000
        /*0244*/ 	.short	0x010a
        /*0246*/ 	.byte	0x3f
	.zero		1


	//   ....[28]....
        /*0248*/ 	.word	0x0000af80
        /*024c*/ 	.word	0x00000003
        /*0250*/ 	.word	0x00000000
        /*0254*/ 	.short	0x010a
        /*0256*/ 	.byte	0x3f
	.zero		1


	//   ....[29]....
        /*0258*/ 	.word	0x0000afe0
        /*025c*/ 	.word	0x00000006
        /*0260*/ 	.word	0x00000000
        /*0264*/ 	.short	0x010a
        /*0266*/ 	.byte	0x3f
	.zero		1


	//   ....[30]....
        /*0268*/ 	.word	0x0000b0b0
        /*026c*/ 	.word	0x00000014
        /*0270*/ 	.word	0x00000030
        /*0274*/ 	.short	0x010a
        /*0276*/ 	.byte	0x3f
	.zero		1


	//   ....[31]....
        /*0278*/ 	.word	0x0000b180
        /*027c*/ 	.word	0x00000007
        /*0280*/ 	.word	0x00000000
        /*0284*/ 	.short	0x010a
        /*0286*/ 	.byte	0x3f
	.zero		1


	//   ....[32]....
        /*0288*/ 	.word	0x0000b1d0
        /*028c*/ 	.word	0x00000008
        /*0290*/ 	.word	0x00000000
        /*0294*/ 	.short	0x010a
        /*0296*/ 	.byte	0x3f
	.zero		1


	//   ....[33]....
        /*0298*/ 	.word	0x0000b220
        /*029c*/ 	.word	0x00000009
        /*02a0*/ 	.word	0x00000000
        /*02a4*/ 	.short	0x010a
        /*02a6*/ 	.byte	0x3f
	.zero		1


	//   ....[34]....
        /*02a8*/ 	.word	0x0000b270
        /*02ac*/ 	.word	0x00000008
        /*02b0*/ 	.word	0x00000000
        /*02b4*/ 	.short	0x010a
        /*02b6*/ 	.byte	0x3f
	.zero		1


	//   ....[35]....
        /*02b8*/ 	.word	0x0000b2c0
        /*02bc*/ 	.word	0x0000000b
        /*02c0*/ 	.word	0x00000000
        /*02c4*/ 	.short	0x010a
        /*02c6*/ 	.byte	0x3f
	.zero		1


	//----- nvinfo : EIATTR_NUM_MBARRIERS
	.align		4
.L_35:
        /*02c8*/ 	.byte	0x03, 0x38
        /*02ca*/ 	.short	0x000e


	//----- nvinfo : EIATTR_EXIT_INSTR_OFFSETS
	.align		4
        /*02cc*/ 	.byte	0x04, 0x1c
        /*02ce*/ 	.short	(.L_37 - .L_36)


	//   ....[0]....
.L_36:
        /*02d0*/ 	.word	0x00000990


	//   ....[1]....
        /*02d4*/ 	.word	0x000011b0


	//   ....[2]....
        /*02d8*/ 	.word	0x000098c0


	//   ....[3]....
        /*02dc*/ 	.word	0x00009e20


	//   ....[4]....
        /*02e0*/ 	.word	0x0000af70


	//----- nvinfo : EIATTR_MAX_THREADS
	.align		4
.L_37:
        /*02e4*/ 	.byte	0x04, 0x05
        /*02e6*/ 	.short	(.L_39 - .L_38)
.L_38:
        /*02e8*/ 	.word	0x00000180
        /*02ec*/ 	.word	0x00000001
        /*02f0*/ 	.word	0x00000001


	//----- nvinfo : EIATTR_CRS_STACK_SIZE
	.align		4
.L_39:
        /*02f4*/ 	.byte	0x04, 0x1e
        /*02f6*/ 	.short	(.L_41 - .L_40)
.L_40:
        /*02f8*/ 	.word	0x00000000


	//----- nvinfo : EIATTR_CBANK_PARAM_SIZE
	.align		4
.L_41:
        /*02fc*/ 	.byte	0x03, 0x19
        /*02fe*/ 	.short	0x0470


	//----- nvinfo : EIATTR_PARAM_CBANK
	.align		4
        /*0300*/ 	.byte	0x04, 0x0a
        /*0302*/ 	.short	(.L_43 - .L_42)
	.align		4
.L_42:
        /*0304*/ 	.word	index@(.nv.constant0._ZN7cutlass13device_kernelINS_4gemm6kernel13GemmUniversalIN4cute5tupleIJiiiiEEENS1_10collective13CollectiveMmaINS1_34MainloopSm90TmaGmmaWarpSpecializedILi6ENS5_IJNS4_1CILi2EEENSA_ILi1EEESC_EEENS1_35KernelTmaWarpSpecializedCooperativeEEENS5_IJNSA_ILi512EEENSA_ILi48EEENSA_ILi32EEEEEENS_10bfloat16_tENS5_IJlSC_lEEESK_SL_NS4_8TiledMMAINS4_8MMA_AtomIJNS4_4SM904GMMA27MMA_64x16x16_F32BF16BF16_SSILNSP_5MajorE0ELSR_0ELNSP_7ScaleInE1ELSS_1EEEEEENS4_6LayoutISD_NS5_IJSC_NSA_ILi0EEESW_EEEEENS5_IJNS4_10UnderscoreESZ_SZ_EEEEENS4_13SM90_TMA_LOADENS4_14ComposedLayoutINS4_7SwizzleILi2ELi4ELi3EEENS4_18smem_ptr_flag_bitsILi16EEENSV_INS5_IJNSA_ILi8EEESI_EEENS5_IJSI_SC_EEEEEEEvNS4_8identityENS4_23SM90_TMA_LOAD_MULTICASTES1C_vS1D_EENS_8epilogue10collective6detail29Sm90TmaWarpSpecializedAdapterINS1H_15DefaultEpilogueISK_SL_SL_NS1G_6thread17LinearCombinationISK_Li1EffLNS1L_9ScaleType4KindE0ELNS_15FloatRoundStyleE2ESK_EENS1_15EpilogueDefaultEEEEEvvEEEEvNT_6ParamsE)
        /*0308*/ 	.short	0x0210
        /*030a*/ 	.short	0x0470


	//----- nvinfo : EIATTR_SW_WAR
	.align		4
.L_43:
        /*030c*/ 	.byte	0x04, 0x36
        /*030e*/ 	.short	(.L_45 - .L_44)
.L_44:
        /*0310*/ 	.word	0x00000008
.L_45:


//--------------------- .nv.callgraph             --------------------------
	.section	.nv.callgraph,"",@"SHT_CUDA_CALLGRAPH"
	.align	4
	.sectionentsize	8
	.align		4
        /*0000*/ 	.word	0x00000000
	.align		4
        /*0004*/ 	.word	0xffffffff
	.align		4
        /*0008*/ 	.word	index@(_ZN7cutlass13device_kernelINS_4gemm6kernel13GemmUniversalIN4cute5tupleIJiiiiEEENS1_10collective13CollectiveMmaINS1_34MainloopSm90TmaGmmaWarpSpecializedILi6ENS5_IJNS4_1CILi2EEENSA_ILi1EEESC_EEENS1_35KernelTmaWarpSpecializedCooperativeEEENS5_IJNSA_ILi512EEENSA_ILi48EEENSA_ILi32EEEEEENS_10bfloat16_tENS5_IJlSC_lEEESK_SL_NS4_8TiledMMAINS4_8MMA_AtomIJNS4_4SM904GMMA27MMA_64x16x16_F32BF16BF16_SSILNSP_5MajorE0ELSR_0ELNSP_7ScaleInE1ELSS_1EEEEEENS4_6LayoutISD_NS5_IJSC_NSA_ILi0EEESW_EEEEENS5_IJNS4_10UnderscoreESZ_SZ_EEEEENS4_13SM90_TMA_LOADENS4_14ComposedLayoutINS4_7SwizzleILi2ELi4ELi3EEENS4_18smem_ptr_flag_bitsILi16EEENSV_INS5_IJNSA_ILi8EEESI_EEENS5_IJSI_SC_EEEEEEEvNS4_8identityENS4_23SM90_TMA_LOAD_MULTICASTES1C_vS1D_EENS_8epilogue10collective6detail29Sm90TmaWarpSpecializedAdapterINS1H_15DefaultEpilogueISK_SL_SL_NS1G_6thread17LinearCombinationISK_Li1EffLNS1L_9ScaleType4KindE0ELNS_15FloatRoundStyleE2ESK_EENS1_15EpilogueDefaultEEEEEvvEEEEvNT_6ParamsE)
	.align		4
        /*000c*/ 	.word	index@(__assertfail)
	.align		4
        /*0010*/ 	.word	0x00000000
	.align		4
        /*0014*/ 	.word	0xfffffffe
	.align		4
        /*0018*/ 	.word	0x00000000
	.align		4
        /*001c*/ 	.word	0xfffffffd
	.align		4
        /*0020*/ 	.word	0x00000000
	.align		4
        /*0024*/ 	.word	0xfffffffc


//--------------------- .nv.constant4             --------------------------
	.section	.nv.constant4,"a",@progbits
	.align	8
	.align		8
.nv.constant4:
        /*0000*/ 	.dword	__assertfail
	.align		8
        /*0008*/ 	.dword	__unnamed_1
	.align		8
        /*0010*/ 	.dword	_ZN39_INTERNAL_505f6364_4_k_cu_bfb64193_88074cuda3std3__45__cpo5beginE
	.align		8
        /*0018*/ 	.dword	_ZN39_INTERNAL_505f6364_4_k_cu_bfb64193_88074cuda3std3__45__cpo3endE
	.align		8
        /*0020*/ 	.dword	_ZN39_INTERNAL_505f6364_4_k_cu_bfb64193_88074cuda3std3__45__cpo6cbeginE
	.align		8
        /*0028*/ 	.dword	_ZN39_INTERNAL_505f6364_4_k_cu_bfb64193_88074cuda3std3__45__cpo4cendE
	.align		8
        /*0030*/ 	.dword	_ZN39_INTERNAL_505f6364_4_k_cu_bfb64193_88074cuda3std3__441_GLOBAL__N__505f6364_4_k_cu_bfb64193_88076ignoreE
	.align		8
        /*0038*/ 	.dword	_ZN39_INTERNAL_505f6364_4_k_cu_bfb64193_88074cuda3std3__419piecewise_constructE
	.align		8
        /*0040*/ 	.dword	_ZN39_INTERNAL_505f6364_4_k_cu_bfb64193_88074cuda3std3__48in_placeE
	.align		8
        /*0048*/ 	.dword	_ZN39_INTERNAL_505f6364_4_k_cu_bfb64193_88074cuda3std6ranges3__45__cpo4swapE
	.align		8
        /*0050*/ 	.dword	_ZN39_INTERNAL_505f6364_4_k_cu_bfb64193_88074cuda3std6ranges3__45__cpo9iter_moveE
	.align		8
        /*0058*/ 	.dword	_ZN39_INTERNAL_505f6364_4_k_cu_bfb64193_88074cute7productE
	.align		8
        /*0060*/ 	.dword	_ZN39_INTERNAL_505f6364_4_k_cu_bfb64193_88074cute1_E
	.align		8
        /*0068*/ 	.dword	$str$22
	.align		8
        /*0070*/ 	.dword	$str$23


//--------------------- .text._ZN7cutlass13device_kernelINS_4gemm6kernel13GemmUniversalIN4cute5tupleIJiiiiEEENS1_10collective13CollectiveMmaINS1_34MainloopSm90TmaGmmaWarpSpecializedILi6ENS5_IJNS4_1CILi2EEENSA_ILi1EEESC_EEENS1_35KernelTmaWarpSpecializedCooperativeEEENS5_IJNSA_ILi512EEENSA_ILi48EEENSA_ILi32EEEEEENS_10bfloat16_tENS5_IJlSC_lEEESK_SL_NS4_8TiledMMAINS4_8MMA_AtomIJNS4_4SM904GMMA27MMA_64x16x16_F32BF16BF16_SSILNSP_5MajorE0ELSR_0ELNSP_7ScaleInE1ELSS_1EEEEEENS4_6LayoutISD_NS5_IJSC_NSA_ILi0EEESW_EEEEENS5_IJNS4_10UnderscoreESZ_SZ_EEEEENS4_13SM90_TMA_LOADENS4_14ComposedLayoutINS4_7SwizzleILi2ELi4ELi3EEENS4_18smem_ptr_flag_bitsILi16EEENSV_INS5_IJNSA_ILi8EEESI_EEENS5_IJSI_SC_EEEEEEEvNS4_8identityENS4_23SM90_TMA_LOAD_MULTICASTES1C_vS1D_EENS_8epilogue10collective6detail29Sm90TmaWarpSpecializedAdapterINS1H_15DefaultEpilogueISK_SL_SL_NS1G_6thread17LinearCombinationISK_Li1EffLNS1L_9ScaleType4KindE0ELNS_15FloatRoundStyleE2ESK_EENS1_15EpilogueDefaultEEEEEvvEEEEvNT_6ParamsE --------------------------
	.section	.text._ZN7cutlass13device_kernelINS_4gemm6kernel13GemmUniversalIN4cute5tupleIJiiiiEEENS1_10collective13CollectiveMmaINS1_34MainloopSm90TmaGmmaWarpSpecializedILi6ENS5_IJNS4_1CILi2EEENSA_ILi1EEESC_EEENS1_35KernelTmaWarpSpecializedCooperativeEEENS5_IJNSA_ILi512EEENSA_ILi48EEENSA_ILi32EEEEEENS_10bfloat16_tENS5_IJlSC_lEEESK_SL_NS4_8TiledMMAINS4_8MMA_AtomIJNS4_4SM904GMMA27MMA_64x16x16_F32BF16BF16_SSILNSP_5MajorE0ELSR_0ELNSP_7ScaleInE1ELSS_1EEEEEENS4_6LayoutISD_NS5_IJSC_NSA_ILi0EEESW_EEEEENS5_IJNS4_10UnderscoreESZ_SZ_EEEEENS4_13SM90_TMA_LOADENS4_14ComposedLayoutINS4_7SwizzleILi2ELi4ELi3EEENS4_18smem_ptr_flag_bitsILi16EEENSV_INS5_IJNSA_ILi8EEESI_EEENS5_IJSI_SC_EEEEEEEvNS4_8identityENS4_23SM90_TMA_LOAD_MULTICASTES1C_vS1D_EENS_8epilogue10collective6detail29Sm90TmaWarpSpecializedAdapterINS1H_15DefaultEpilogueISK_SL_SL_NS1G_6thread17LinearCombinationISK_Li1EffLNS1L_9ScaleType4KindE0ELNS_15FloatRoundStyleE2ESK_EENS1_15EpilogueDefaultEEEEEvvEEEEvNT_6ParamsE,"ax",@progbits
	.align	128
.text._ZN7cutlass13device_kernelINS_4gemm6kernel13GemmUniversalIN4cute5tupleIJiiiiEEENS1_10collective13CollectiveMmaINS1_34MainloopSm90TmaGmmaWarpSpecializedILi6ENS5_IJNS4_1CILi2EEENSA_ILi1EEESC_EEENS1_35KernelTmaWarpSpecializedCooperativeEEENS5_IJNSA_ILi512EEENSA_ILi48EEENSA_ILi32EEEEEENS_10bfloat16_tENS5_IJlSC_lEEESK_SL_NS4_8TiledMMAINS4_8MMA_AtomIJNS4_4SM904GMMA27MMA_64x16x16_F32BF16BF16_SSILNSP_5MajorE0ELSR_0ELNSP_7ScaleInE1ELSS_1EEEEEENS4_6LayoutISD_NS5_IJSC_NSA_ILi0EEESW_EEEEENS5_IJNS4_10UnderscoreESZ_SZ_EEEEENS4_13SM90_TMA_LOADENS4_14ComposedLayoutINS4_7SwizzleILi2ELi4ELi3EEENS4_18smem_ptr_flag_bitsILi16EEENSV_INS5_IJNSA_ILi8EEESI_EEENS5_IJSI_SC_EEEEEEEvNS4_8identityENS4_23SM90_TMA_LOAD_MULTICASTES1C_vS1D_EENS_8epilogue10collective6detail29Sm90TmaWarpSpecializedAdapterINS1H_15DefaultEpilogueISK_SL_SL_NS1G_6thread17LinearCombinationISK_Li1EffLNS1L_9ScaleType4KindE0ELNS_15FloatRoundStyleE2ESK_EENS1_15EpilogueDefaultEEEEEvvEEEEvNT_6ParamsE:
        .type           _ZN7cutlass13device_kernelINS_4gemm6kernel13GemmUniversalIN4cute5tupleIJiiiiEEENS1_10collective13CollectiveMmaINS1_34MainloopSm90TmaGmmaWarpSpecializedILi6ENS5_IJNS4_1CILi2EEENSA_ILi1EEESC_EEENS1_35KernelTmaWarpSpecializedCooperativeEEENS5_IJNSA_ILi512EEENSA_ILi48EEENSA_ILi32EEEEEENS_10bfloat16_tENS5_IJlSC_lEEESK_SL_NS4_8TiledMMAINS4_8MMA_AtomIJNS4_4SM904GMMA27MMA_64x16x16_F32BF16BF16_SSILNSP_5MajorE0ELSR_0ELNSP_7ScaleInE1ELSS_1EEEEEENS4_6LayoutISD_NS5_IJSC_NSA_ILi0EEESW_EEEEENS5_IJNS4_10UnderscoreESZ_SZ_EEEEENS4_13SM90_TMA_LOADENS4_14ComposedLayoutINS4_7SwizzleILi2ELi4ELi3EEENS4_18smem_ptr_flag_bitsILi16EEENSV_INS5_IJNSA_ILi8EEESI_EEENS5_IJSI_SC_EEEEEEEvNS4_8identityENS4_23SM90_TMA_LOAD_MULTICASTES1C_vS1D_EENS_8epilogue10collective6detail29Sm90TmaWarpSpecializedAdapterINS1H_15DefaultEpilogueISK_SL_SL_NS1G_6thread17LinearCombinationISK_Li1EffLNS1L_9ScaleType4KindE0ELNS_15FloatRoundStyleE2ESK_EENS1_15EpilogueDefaultEEEEEvvEEEEvNT_6ParamsE,@function
        .size           _ZN7cutlass13device_kernelINS_4gemm6kernel13GemmUniversalIN4cute5tupleIJiiiiEEENS1_10collective13CollectiveMmaINS1_34MainloopSm90TmaGmmaWarpSpecializedILi6ENS5_IJNS4_1CILi2EEENSA_ILi1EEESC_EEENS1_35KernelTmaWarpSpecializedCooperativeEEENS5_IJNSA_ILi512EEENSA_ILi48EEENSA_ILi32EEEEEENS_10bfloat16_tENS5_IJlSC_lEEESK_SL_NS4_8TiledMMAINS4_8MMA_AtomIJNS4_4SM904GMMA27MMA_64x16x16_F32BF16BF16_SSILNSP_5MajorE0ELSR_0ELNSP_7ScaleInE1ELSS_1EEEEEENS4_6LayoutISD_NS5_IJSC_NSA_ILi0EEESW_EEEEENS5_IJNS4_10UnderscoreESZ_SZ_EEEEENS4_13SM90_TMA_LOADENS4_14ComposedLayoutINS4_7SwizzleILi2ELi4ELi3EEENS4_18smem_ptr_flag_bitsILi16EEENSV_INS5_IJNSA_ILi8EEESI_EEENS5_IJSI_SC_EEEEEEEvNS4_8identityENS4_23SM90_TMA_LOAD_MULTICASTES1C_vS1D_EENS_8epilogue10collective6detail29Sm90TmaWarpSpecializedAdapterINS1H_15DefaultEpilogueISK_SL_SL_NS1G_6thread17LinearCombinationISK_Li1EffLNS1L_9ScaleType4KindE0ELNS_15FloatRoundStyleE2ESK_EENS1_15EpilogueDefaultEEEEEvvEEEEvNT_6ParamsE,(.L_x_253 - _ZN7cutlass13device_kernelINS_4gemm6kernel13GemmUniversalIN4cute5tupleIJiiiiEEENS1_10collective13CollectiveMmaINS1_34MainloopSm90TmaGmmaWarpSpecializedILi6ENS5_IJNS4_1CILi2EEENSA_ILi1EEESC_EEENS1_35KernelTmaWarpSpecializedCooperativeEEENS5_IJNSA_ILi512EEENSA_ILi48EEENSA_ILi32EEEEEENS_10bfloat16_tENS5_IJlSC_lEEESK_SL_NS4_8TiledMMAINS4_8MMA_AtomIJNS4_4SM904GMMA27MMA_64x16x16_F32BF16BF16_SSILNSP_5MajorE0ELSR_0ELNSP_7ScaleInE1ELSS_1EEEEEENS4_6LayoutISD_NS5_IJSC_NSA_ILi0EEESW_EEEEENS5_IJNS4_10UnderscoreESZ_SZ_EEEEENS4_13SM90_TMA_LOADENS4_14ComposedLayoutINS4_7SwizzleILi2ELi4ELi3EEENS4_18smem_ptr_flag_bitsILi16EEENSV_INS5_IJNSA_ILi8EEESI_EEENS5_IJSI_SC_EEEEEEEvNS4_8identityENS4_23SM90_TMA_LOAD_MULTICASTES1C_vS1D_EENS_8epilogue10collective6detail29Sm90TmaWarpSpecializedAdapterINS1H_15DefaultEpilogueISK_SL_SL_NS1G_6thread17LinearCombinationISK_Li1EffLNS1L_9ScaleType4KindE0ELNS_15FloatRoundStyleE2ESK_EENS1_15EpilogueDefaultEEEEEvvEEEEvNT_6ParamsE)
        .other          _ZN7cutlass13device_kernelINS_4gemm6kernel13GemmUniversalIN4cute5tupleIJiiiiEEENS1_10collective13CollectiveMmaINS1_34MainloopSm90TmaGmmaWarpSpecializedILi6ENS5_IJNS4_1CILi2EEENSA_ILi1EEESC_EEENS1_35KernelTmaWarpSpecializedCooperativeEEENS5_IJNSA_ILi512EEENSA_ILi48EEENSA_ILi32EEEEEENS_10bfloat16_tENS5_IJlSC_lEEESK_SL_NS4_8TiledMMAINS4_8MMA_AtomIJNS4_4SM904GMMA27MMA_64x16x16_F32BF16BF16_SSILNSP_5MajorE0ELSR_0ELNSP_7ScaleInE1ELSS_1EEEEEENS4_6LayoutISD_NS5_IJSC_NSA_ILi0EEESW_EEEEENS5_IJNS4_10UnderscoreESZ_SZ_EEEEENS4_13SM90_TMA_LOADENS4_14ComposedLayoutINS4_7SwizzleILi2ELi4ELi3EEENS4_18smem_ptr_flag_bitsILi16EEENSV_INS5_IJNSA_ILi8EEESI_EEENS5_IJSI_SC_EEEEEEEvNS4_8identityENS4_23SM90_TMA_LOAD_MULTICASTES1C_vS1D_EENS_8epilogue10collective6detail29Sm90TmaWarpSpecializedAdapterINS1H_15DefaultEpilogueISK_SL_SL_NS1G_6thread17LinearCombinationISK_Li1EffLNS1L_9ScaleType4KindE0ELNS_15FloatRoundStyleE2ESK_EENS1_15EpilogueDefaultEEEEEvvEEEEvNT_6ParamsE,@"STO_CUDA_ENTRY STV_DEFAULT"
_ZN7cutlass13device_kernelINS_4gemm6kernel13GemmUniversalIN4cute5tupleIJiiiiEEENS1_10collective13CollectiveMmaINS1_34MainloopSm90TmaGmmaWarpSpecializedILi6ENS5_IJNS4_1CILi2EEENSA_ILi1EEESC_EEENS1_35KernelTmaWarpSpecializedCooperativeEEENS5_IJNSA_ILi512EEENSA_ILi48EEENSA_ILi32EEEEEENS_10bfloat16_tENS5_IJlSC_lEEESK_SL_NS4_8TiledMMAINS4_8MMA_AtomIJNS4_4SM904GMMA27MMA_64x16x16_F32BF16BF16_SSILNSP_5MajorE0ELSR_0ELNSP_7ScaleInE1ELSS_1EEEEEENS4_6LayoutISD_NS5_IJSC_NSA_ILi0EEESW_EEEEENS5_IJNS4_10UnderscoreESZ_SZ_EEEEENS4_13SM90_TMA_LOADENS4_14ComposedLayoutINS4_7SwizzleILi2ELi4ELi3EEENS4_18smem_ptr_flag_bitsILi16EEENSV_INS5_IJNSA_ILi8EEESI_EEENS5_IJSI_SC_EEEEEEEvNS4_8identityENS4_23SM90_TMA_LOAD_MULTICASTES1C_vS1D_EENS_8epilogue10collective6detail29Sm90TmaWarpSpecializedAdapterINS1H_15DefaultEpilogueISK_SL_SL_NS1G_6thread17LinearCombinationISK_Li1EffLNS1L_9ScaleType4KindE0ELNS_15FloatRoundStyleE2ESK_EENS1_15EpilogueDefaultEEEEEvvEEEEvNT_6ParamsE:
[----:B------:R-:W0:Y:S01]  /*0000*/  LDC R1, c[0x0][0x28] ;  /* 0x00000a00ff017b82 */ /* 0x000e220000000800 */
[----:B------:R-:W1:Y:S01]  /*0010*/  S2R R18, SR_TID.X ;  /* 0x0000000000127919 */ /* 0x000e620000002100 */
[----:B------:R-:W-:Y:S01]  /*0020*/  ELECT P0, URZ, PT ;  /* 0x00000000003f782f */ /* 0x000fe20003800000 */
[----:B------:R-:W-:Y:S01]  /*0030*/  BSSY B0, `(.L_x_0) ;  /* 0x000000f000007945 */ /* 0x000fe20003800000 */
[--C-:B-1----:R-:W-:Y:S02]  /*0040*/  SHF.R.U32.HI R0, RZ, 0x5, R18.reuse ;  /* 0x00000005ff007819 */ /* 0x102fe40000011612 */
[----:B------:R-:W-:-:S03]  /*0050*/  SHF.R.U32.HI R3, RZ, 0x7, R18 ;  /* 0x00000007ff037819 */ /* 0x000fc60000011612 */
[----:B------:R-:W1:Y:S04]  /*0060*/  SHFL.IDX PT, R2, R0, RZ, 0x1f ;  /* 0x00001fff00027589 */ /* 0x000e6800000e0000 */
[----:B------:R2:W3:Y:S01]  /*0070*/  SHFL.IDX PT, R5, R3, RZ, 0x1f ;  /* 0x00001fff03057589 */ /* 0x0004e200000e0000 */
[----:B-1----:R-:W-:-:S13]  /*0080*/  ISETP.NE.OR P0, PT, R2, RZ, !P0 ;  /* 0x000000ff0200720c */ /* 0x002fda0004705670 */
[----:B0-23--:R-:W-:Y:S05]  /*0090*/  @P0 BRA `(.L_x_1) ;  /* 0x0000000000200947 */ /* 0x00dfea0003800000 */
[----:B------:R-:W-:Y:S02]  /*00a0*/  ULDC.64 UR4, c[0x0][0x198] ;  /* 0x0000660000047ab9 */ /* 0x000fe40000000a00 */
[----:B------:R-:W-:Y:S02]  /*00b0*/  UIADD3 UR6, UP0, UR4, 0xf0, URZ ;  /* 0x000000f004067890 */ /* 0x000fe4000ff1e03f */
[----:B------:R-:W-:Y:S02]  /*00c0*/  UIADD3 UR4, UP1, UR4, 0x1f0, URZ ;  /* 0x000001f004047890 */ /* 0x000fe4000ff3e03f */
[----:B------:R-:W-:Y:S02]  /*00d0*/  UIADD3.X UR7, URZ, UR5, URZ, UP0, !UPT ;  /* 0x000000053f077290 */ /* 0x000fe400087fe43f */
[----:B------:R-:W-:-:S07]  /*00e0*/  UIADD3.X UR5, URZ, UR5, URZ, UP1, !UPT ;  /* 0x000000053f057290 */ /* 0x000fce0008ffe43f */
[----:B------:R0:W-:Y:S02]  /*00f0*/  UTMACCTL.PF [UR6] ;  /* 0x00000000060079b9 */ /* 0x0001e40008040000 */
[----:B------:R0:W-:Y:S02]  /*0100*/  UTMACCTL.PF [UR4] ;  /* 0x00000000040079b9 */ /* 0x0001e40008040000 */
[----:B0-----:R-:W-:Y:S01]  /*0110*/  NOP ;  /* 0x0000000000007918 */ /* 0x001fe20000000000 */
.L_x_1:
[----:B------:R-:W-:Y:S05]  /*0120*/  BSYNC B0 ;  /* 0x0000000000007941 */ /* 0x000fea0003800000 */
.L_x_0:
[----:B------:R-:W0:Y:S02]  /*0130*/  SHFL.IDX PT, R3, R0, RZ, 0x1f ;  /* 0x00001fff00037589 */ /* 0x000e2400000e0000 */
[----:B0-----:R-:W-:-:S13]  /*0140*/  ISETP.NE.AND P0, PT, R3, RZ, PT ;  /* 0x000000ff0300720c */ /* 0x001fda0003f05270 */
[----:B------:R-:W-:Y:S05]  /*0150*/  @P0 BRA `(.L_x_2) ;  /* 0x0000000000680947 */ /* 0x000fea0003800000 */
[----:B------:R-:W0:Y:S01]  /*0160*/  S2UR UR8, SR_CgaCtaId ;  /* 0x00000000000879c3 */ /* 0x000e220000008800 */
[----:B------:R-:W-:Y:S01]  /*0170*/  UMOV UR4, 0x400 ;  /* 0x0000040000047882 */ /* 0x000fe20000000000 */
[----:B------:R-:W-:Y:S01]  /*0180*/  UMOV UR5, 0x1 ;  /* 0x0000000100057882 */ /* 0x000fe20000000000 */
[----:B------:R-:W-:Y:S01]  /*0190*/  UMOV UR6, 0x4 ;  /* 0x0000000400067882 */ /* 0x000fe20000000000 */
[----:B------:R-:W-:Y:S01]  /*01a0*/  ELECT P0, URZ, PT ;  /* 0x00000000003f782f */ /* 0x000fe20003800000 */
[----:B------:R-:W-:-:S04]  /*01b0*/  UIADD3 UR6, -UR6, 0x100000, URZ ;  /* 0x0010000006067890 */ /* 0x000fc8000fffe13f */
[----:B------:R-:W-:Y:S02]  /*01c0*/  USHF.L.U32 UR7, UR6, 0xb, URZ ;  /* 0x0000000b06077899 */ /* 0x000fe4000800063f */
[----:B------:R-:W-:Y:S02]  /*01d0*/  USHF.L.U32 UR6, UR6, 0x1, URZ ;  /* 0x0000000106067899 */ /* 0x000fe4000800063f */
[----:B0-----:R-:W-:Y:S02]  /*01e0*/  ULEA UR8, UR8, UR4, 0x18 ;  /* 0x0000000408087291 */ /* 0x001fe4000f8ec03f */
[----:B------:R-:W-:-:S04]  /*01f0*/  UIADD3 UR4, -UR5, 0x100000, URZ ;  /* 0x0010000005047890 */ /* 0x000fc8000fffe13f */
[----:B------:R-:W-:Y:S02]  /*0200*/  USHF.L.U32 UR5, UR4, 0xb, URZ ;  /* 0x0000000b04057899 */ /* 0x000fe4000800063f */
[----:B------:R-:W-:Y:S01]  /*0210*/  USHF.L.U32 UR4, UR4, 0x1, URZ ;  /* 0x0000000104047899 */ /* 0x000fe2000800063f */
[----:B------:R-:W0:Y:S11]  /*0220*/  FENCE.VIEW.ASYNC.S ;  /* 0x00000000000073c6 */ /* 0x000e360000000000 */
[----:B0-----:R0:W1:Y:S01]  /*0230*/  SYNCS.EXCH.64 URZ, [UR8], UR4 ;  /* 0x00000004083f75b2 */ /* 0x0010620008000100 */
[----:B------:R0:W2:Y:S01]  /*0240*/  SYNCS.EXCH.64 URZ, [UR8+0x30], UR6 ;  /* 0x00003006083f75b2 */ /* 0x0000a20008000100 */
[----:B------:R0:W3:Y:S01]  /*0250*/  SYNCS.EXCH.64 URZ, [UR8+0x8], UR4 ;  /* 0x00000804083f75b2 */ /* 0x0000e20008000100 */
[----:B------:R0:W4:Y:S01]  /*0260*/  SYNCS.EXCH.64 URZ, [UR8+0x38], UR6 ;  /* 0x00003806083f75b2 */ /* 0x0001220008000100 */
[----:B------:R0:W0:Y:S01]  /*0270*/  SYNCS.EXCH.64 URZ, [UR8+0x10], UR4 ;  /* 0x00001004083f75b2 */ /* 0x0000220008000100 */
[----:B------:R0:W0:Y:S01]  /*0280*/  SYNCS.EXCH.64 URZ, [UR8+0x40], UR6 ;  /* 0x00004006083f75b2 */ /* 0x0000220008000100 */
[----:B------:R0:W0:Y:S01]  /*0290*/  SYNCS.EXCH.64 URZ, [UR8+0x18], UR4 ;  /* 0x00001804083f75b2 */ /* 0x0000220008000100 */
[----:B------:R0:W0:Y:S01]  /*02a0*/  SYNCS.EXCH.64 URZ, [UR8+0x48], UR6 ;  /* 0x00004806083f75b2 */ /* 0x0000220008000100 */
[----:B------:R0:W0:Y:S01]  /*02b0*/  SYNCS.EXCH.64 URZ, [UR8+0x20], UR4 ;  /* 0x00002004083f75b2 */ /* 0x0000220008000100 */
[----:B------:R0:W0:Y:S01]  /*02c0*/  SYNCS.EXCH.64 URZ, [UR8+0x50], UR6 ;  /* 0x00005006083f75b2 */ /* 0x0000220008000100 */
[----:B------:R0:W0:Y:S01]  /*02d0*/  SYNCS.EXCH.64 URZ, [UR8+0x28], UR4 ;  /* 0x00002804083f75b2 */ /* 0x0000220008000100 */
[----:B------:R0:W0:Y:S01]  /*02e0*/  SYNCS.EXCH.64 URZ, [UR8+0x58], UR6 ;  /* 0x00005806083f75b2 */ /* 0x0000220008000100 */
[----:B------:R-:W-:Y:S01]  /*02f0*/  NOP ;  /* 0x0000000000007918 */ /* 0x000fe20000000000 */
.L_x_2:
[----:B------:R-:W-:Y:S01]  /*0300*/  SHF.R.S32.HI R7, RZ, 0x1f, R18 ;  /* 0x0000001fff077819 */ /* 0x000fe20000011412 */
[----:B------:R-:W5:Y:S01]  /*0310*/  SHFL.IDX PT, R0, R0, RZ, 0x1f ;  /* 0x00001fff00007589 */ /* 0x000f6200000e0000 */
[----:B0-----:R-:W0:Y:S01]  /*0320*/  S2UR UR8, SR_CTAID.X ;  /* 0x00000000000879c3 */ /* 0x001e220000002500 */
[----:B------:R-:W-:Y:S02]  /*0330*/  ELECT P0, URZ, PT ;  /* 0x00000000003f782f */ /* 0x000fe40003800000 */
[----:B------:R-:W-:Y:S01]  /*0340*/  LEA.HI R7, R7, R18, RZ, 0x7 ;  /* 0x0000001207077211 */ /* 0x000fe200078f38ff */
[----:B------:R-:W1:Y:S01]  /*0350*/  S2R R4, SR_CTAID.Y ;  /* 0x0000000000047919 */ /* 0x000e620000002600 */
[----:B------:R-:W-:Y:S01]  /*0360*/  SHF.R.S32.HI R8, RZ, 0x1f, R3 ;  /* 0x0000001fff087819 */ /* 0x000fe20000011403 */
[----:B------:R-:W-:Y:S01]  /*0370*/  ULDC UR4, c[0x0][0x150] ;  /* 0x0000540000047ab9 */ /* 0x000fe20000000800 */
[----:B------:R-:W-:Y:S01]  /*0380*/  LOP3.LUT R7, R7, 0xffffff80, RZ, 0xc0, !PT ;  /* 0xffffff8007077812 */ /* 0x000fe200078ec0ff */
[----:B------:R-:W-:Y:S01]  /*0390*/  NOP ;  /* 0x0000000000007918 */ /* 0x000fe20000000000 */
[----:B------:R-:W-:Y:S01]  /*03a0*/  LEA.HI R8, R8, R3, RZ, 0x2 ;  /* 0x0000000308087211 */ /* 0x000fe200078f10ff */
[----:B------:R-:W2:Y:S01]  /*03b0*/  LDC R10, c[0x0][0x144] ;  /* 0x00005100ff0a7b82 */ /* 0x000ea20000000800 */
[----:B------:R-:W-:Y:S01]  /*03c0*/  NOP ;  /* 0x0000000000007918 */ /* 0x000fe20000000000 */
[----:B------:R-:W-:Y:S01]  /*03d0*/  IMAD.IADD R6, R18, 0x1, -R7 ;  /* 0x0000000112067824 */ /* 0x000fe200078e0a07 */
[----:B------:R-:W-:Y:S01]  /*03e0*/  LOP3.LUT R8, R8, 0x3ffffffc, RZ, 0xc0, !PT ;  /* 0x3ffffffc08087812 */ /* 0x000fe200078ec0ff */
[----:B------:R-:W-:Y:S01]  /*03f0*/  IMAD.MOV.U32 R22, RZ, RZ, 0x1 ;  /* 0x00000001ff167424 */ /* 0x000fe200078e00ff */
[----:B------:R-:W-:-:S02]  /*0400*/  ISETP.NE.AND P3, PT, R5, RZ, PT ;  /* 0x000000ff0500720c */ /* 0x000fc40003f65270 */
[----:B------:R-:W-:Y:S01]  /*0410*/  SHF.R.S32.HI R7, RZ, 0x1f, R6 ;  /* 0x0000001fff077819 */ /* 0x000fe20000011406 */
[----:B------:R-:W-:Y:S01]  /*0420*/  IMAD.IADD R8, R3, 0x1, -R8 ;  /* 0x0000000103087824 */ /* 0x000fe200078e0a08 */
[----:B------:R-:W3:Y:S02]  /*0430*/  LDC R13, c[0x0][0x140] ;  /* 0x00005000ff0d7b82 */ /* 0x000ee40000000800 */
[----:B------:R-:W-:Y:S02]  /*0440*/  LEA.HI R7, R7, R6, RZ, 0x3 ;  /* 0x0000000607077211 */ /* 0x000fe400078f18ff */
[----:B-----5:R-:W-:Y:S02]  /*0450*/  ISETP.NE.OR P0, PT, R0, RZ, !P0 ;  /* 0x000000ff0000720c */ /* 0x020fe40004705670 */
[--C-:B------:R-:W-:Y:S02]  /*0460*/  SHF.R.S32.HI R0, RZ, 0x3, R7.reuse ;  /* 0x00000003ff007819 */ /* 0x100fe40000011407 */
[----:B------:R-:W-:-:S02]  /*0470*/  SHF.R.S32.HI R7, RZ, 0x1f, R7 ;  /* 0x0000001fff077819 */ /* 0x000fc40000011407 */
[----:B0-----:R-:W-:Y:S02]  /*0480*/  I2FP.F32.U32 R9, UR8 ;  /* 0x0000000800097c45 */ /* 0x001fe40008201000 */
[----:B------:R-:W-:-:S03]  /*0490*/  LEA.HI R7, R7, R0, RZ, 0x2 ;  /* 0x0000000007077211 */ /* 0x000fc600078f10ff */
[----:B------:R-:W-:Y:S01]  /*04a0*/  FMUL R9, R9, UR4 ;  /* 0x0000000409097c20 */ /* 0x000fe20008400000 */
[----:B------:R-:W-:Y:S01]  /*04b0*/  LOP3.LUT R7, R7, 0xfffffffc, RZ, 0xc0, !PT ;  /* 0xfffffffc07077812 */ /* 0x000fe200078ec0ff */
[----:B------:R-:W-:Y:S01]  /*04c0*/  VOTEU.ALL UP0, P0 ;  /* 0x00000000003f7886 */ /* 0x000fe20000000000 */
[----:B-1----:R-:W-:Y:S01]  /*04d0*/  I2FP.F32.U32 R3, R4 ;  /* 0x0000000400037245 */ /* 0x002fe20000201000 */
[----:B------:R-:W-:Y:S01]  /*04e0*/  ULDC UR4, c[0x0][0x154] ;  /* 0x0000550000047ab9 */ /* 0x000fe20000000800 */
[----:B------:R-:W-:Y:S01]  /*04f0*/  VOTEU.ALL UP1, P0 ;  /* 0x00000000003f7886 */ /* 0x000fe20000020000 */
[----:B------:R-:W0:Y:S01]  /*0500*/  F2I.U32.TRUNC.NTZ R9, R9 ;  /* 0x0000000900097305 */ /* 0x000e22000020f000 */
[----:B------:R-:W-:Y:S01]  /*0510*/  IMAD.IADD R7, R0, 0x1, -R7 ;  /* 0x0000000100077824 */ /* 0x000fe200078e0a07 */
[----:B------:R-:W1:Y:S01]  /*0520*/  @!UP0 S2UR UR7, SR_CgaCtaId ;  /* 0x00000000000789c3 */ /* 0x000e620000008800 */
[----:B------:R-:W-:Y:S01]  /*0530*/  FMUL R12, R3, UR4 ;  /* 0x00000004030c7c20 */ /* 0x000fe20008400000 */
[----:B------:R-:W-:Y:S01]  /*0540*/  UMOV UR4, 0x20 ;  /* 0x0000002000047882 */ /* 0x000fe20000000000 */
[----:B------:R-:W-:Y:S01]  /*0550*/  IMAD R8, R8, 0x4, R7 ;  /* 0x0000000408087824 */ /* 0x000fe200078e0207 */
[----:B------:R-:W-:Y:S01]  /*0560*/  @!UP0 UMOV UR6, 0x400 ;  /* 0x0000040000068882 */ /* 0x000fe20000000000 */
[----:B------:R-:W-:-:S04]  /*0570*/  @!UP0 UIADD3 UR4, -UR4, 0x100000, URZ ;  /* 0x0010000004048890 */ /* 0x000fc8000fffe13f */
[----:B------:R-:W-:Y:S02]  /*0580*/  @!UP0 USHF.L.U32 UR5, UR4, 0xb, URZ ;  /* 0x0000000b04058899 */ /* 0x000fe4000800063f */
[----:B------:R-:W-:Y:S01]  /*0590*/  @!UP0 USHF.L.U32 UR4, UR4, 0x1, URZ ;  /* 0x0000000104048899 */ /* 0x000fe2000800063f */
[----:B---3--:R-:W-:Y:S01]  /*05a0*/  ISETP.EQ.U32.AND P2, PT, R13, 0x1, PT ;  /* 0x000000010d00780c */ /* 0x008fe20003f42070 */
[----:B------:R-:W3:Y:S01]  /*05b0*/  F2I.U32.TRUNC.NTZ R12, R12 ;  /* 0x0000000c000c7305 */ /* 0x000ee2000020f000 */
[----:B------:R-:W-:Y:S01]  /*05c0*/  LEA.HI R0, R8, R8, RZ, 0x1 ;  /* 0x0000000808007211 */ /* 0x000fe200078f08ff */
[----:B------:R-:W5:Y:S03]  /*05d0*/  LDC R7, c[0x0][0x148] ;  /* 0x00005200ff077b82 */ /* 0x000f660000000800 */
[----:B------:R-:W-:Y:S01]  /*05e0*/  LOP3.LUT R11, R0, 0xfffffffe, RZ, 0xc0, !PT ;  /* 0xfffffffe000b7812 */ /* 0x000fe200078ec0ff */
[----:B0-----:R-:W-:Y:S01]  /*05f0*/  IMAD.MOV R15, RZ, RZ, -R9 ;  /* 0x000000ffff0f7224 */ /* 0x001fe200078e0a09 */
[----:B------:R-:W-:-:S03]  /*0600*/  SHF.R.S32.HI R9, RZ, 0x1f, R2 ;  /* 0x0000001fff097819 */ /* 0x000fc60000011402 */
[----:B--2---:R-:W-:Y:S01]  /*0610*/  IMAD R3, R10, R15, UR8 ;  /* 0x000000080a037e24 */ /* 0x004fe2000f8e020f */
[----:B------:R-:W-:Y:S01]  /*0620*/  LEA.HI R9, R9, R2, RZ, 0x2 ;  /* 0x0000000209097211 */ /* 0x000fe200078f10ff */
[C---:B------:R-:W-:Y:S02]  /*0630*/  IMAD.IADD R0, R8.reuse, 0x1, -R11 ;  /* 0x0000000108007824 */ /* 0x040fe400078e0a0b */
[----:B------:R-:W-:Y:S01]  /*0640*/  IMAD.SHL.U32 R11, R8, 0x4, RZ ;  /* 0x00000004080b7824 */ /* 0x000fe200078e00ff */
[----:B------:R-:W-:Y:S01]  /*0650*/  LOP3.LUT R9, R9, 0xfffffffc, RZ, 0xc0, !PT ;  /* 0xfffffffc09097812 */ /* 0x000fe200078ec0ff */
[----:B---3--:R-:W-:Y:S01]  /*0660*/  IMAD.MOV R21, RZ, RZ, -R12 ;  /* 0x000000ffff157224 */ /* 0x008fe200078e0a0c */
[----:B------:R-:W-:Y:S01]  /*0670*/  ISETP.NE.AND P4, PT, R0, R3, PT ;  /* 0x000000030000720c */ /* 0x000fe20003f85270 */
[----:B-1----:R-:W-:Y:S01]  /*0680*/  @!UP0 ULEA UR6, UR7, UR6, 0x18 ;  /* 0x0000000607068291 */ /* 0x002fe2000f8ec03f */
[----:B------:R-:W-:Y:S01]  /*0690*/  LOP3.LUT R120, R8, 0xc, R11, 0x78, !PT ;  /* 0x0000000c08787812 */ /* 0x000fe200078e780b */
[----:B------:R-:W-:Y:S01]  /*06a0*/  IMAD.IADD R0, R2, 0x1, -R9 ;  /* 0x0000000102007824 */ /* 0x000fe200078e0a09 */
[----:B------:R-:W-:Y:S01]  /*06b0*/  VOTEU.ALL UP0, P0 ;  /* 0x00000000003f7886 */ /* 0x000fe20000000000 */
[----:B------:R-:W-:Y:S01]  /*06c0*/  LOP3.LUT P0, RZ, R6, 0x7, RZ, 0xc0, !PT ;  /* 0x0000000706ff7812 */ /* 0x000fe2000780c0ff */
[----:B------:R-:W-:-:S02]  /*06d0*/  VIADD R6, R5, 0xffffffff ;  /* 0xffffffff05067836 */ /* 0x000fc40000000000 */
[----:B------:R-:W-:Y:S01]  /*06e0*/  ISETP.NE.AND P1, PT, R0, 0x3, PT ;  /* 0x000000030000780c */ /* 0x000fe20003f25270 */
[----:B-----5:R-:W-:Y:S01]  /*06f0*/  IMAD R9, R7, R21, R4 ;  /* 0x0000001507097224 */ /* 0x020fe200078e0204 */
[----:B------:R-:W-:Y:S02]  /*0700*/  ISETP.LT.U32.AND P0, PT, R120, 0x2, !P0 ;  /* 0x000000027800780c */ /* 0x000fe40004701070 */
[----:B------:R-:W-:Y:S01]  /*0710*/  ISETP.EQ.OR P1, PT, R0, RZ, !P1 ;  /* 0x000000ff0000720c */ /* 0x000fe20004f22670 */
[----:B------:R-:W0:Y:S02]  /*0720*/  FENCE.VIEW.ASYNC.S ;  /* 0x00000000000073c6 */ /* 0x000e240000000000 */
[----:B0-----:R0:W1:Y:S01]  /*0730*/  @!UP0 SYNCS.EXCH.64 URZ, [UR6+0x70], UR4 ;  /* 0x00007004063f85b2 */ /* 0x0010620008000100 */
[----:B------:R-:W-:Y:S02]  /*0740*/  @P4 LEA.HI R2, R120, R120, RZ, 0x1 ;  /* 0x0000007878024211 */ /* 0x000fe400078f08ff */
[----:B------:R-:W-:-:S02]  /*0750*/  ISETP.EQ.AND P1, PT, R5, RZ, P1 ;  /* 0x000000ff0500720c */ /* 0x000fc40000f22270 */
[----:B------:R-:W-:Y:S02]  /*0760*/  @P4 SHF.R.S32.HI R2, RZ, 0x1, R2 ;  /* 0x00000001ff024819 */ /* 0x000fe40000011402 */
[----:B------:R-:W-:Y:S02]  /*0770*/  ISETP.GE.U32.AND P6, PT, R6, 0x2, PT ;  /* 0x000000020600780c */ /* 0x000fe40003fc6070 */
[----:B------:R-:W-:Y:S02]  /*0780*/  @P4 ISETP.NE.AND P5, PT, R2, R9, PT ;  /* 0x000000090200420c */ /* 0x000fe40003fa5270 */
[----:B------:R-:W-:Y:S02]  /*0790*/  SEL R9, RZ, 0x1, !P0 ;  /* 0x00000001ff097807 */ /* 0x000fe40004000000 */
[----:B------:R-:W-:Y:S02]  /*07a0*/  @P4 SEL R22, RZ, 0x1, P5 ;  /* 0x00000001ff164807 */ /* 0x000fe40002800000 */
[----:B------:R-:W-:Y:S01]  /*07b0*/  SEL R19, RZ, 0x1, !P1 ;  /* 0x00000001ff137807 */ /* 0x000fe20004800000 */
[----:B------:R0:W2:Y:S01]  /*07c0*/  @!UP1 SYNCS.EXCH.64 URZ, [UR6+0x78], UR4 ;  /* 0x00007804063f95b2 */ /* 0x0000a20008000100 */
[----:B------:R-:W-:Y:S01]  /*07d0*/  LOP3.LUT R22, R22, R9, RZ, 0xc0, !PT ;  /* 0x0000000916167212 */ /* 0x000fe200078ec0ff */
[----:B------:R-:W-:Y:S01]  /*07e0*/  NOP ;  /* 0x0000000000007918 */ /* 0x000fe20000000000 */
[----:B------:R-:W-:Y:S01]  /*07f0*/  SEL R19, R19, 0x2, P6 ;  /* 0x0000000213137807 */ /* 0x000fe20003000000 */
[----:B------:R-:W-:Y:S06]  /*0800*/  @!P2 BRA `(.L_x_3) ;  /* 0x000000000008a947 */ /* 0x000fec0003800000 */
[----:B-12-4-:R-:W-:Y:S01]  /*0810*/  UCGABAR_ARV ;  /* 0x00000000000079c7 */ /* 0x016fe20008000000 */
[----:B------:R-:W-:Y:S05]  /*0820*/  BRA `(.L_x_4) ;  /* 0x0000000000047947 */ /* 0x000fea0003800000 */
.L_x_3:
[----:B-12-4-:R-:W-:Y:S01]  /*0830*/  NOP ;  /* 0x0000000000007918 */ /* 0x016fe20000000000 */
.L_x_4:
[----:B------:R-:W1:Y:S01]  /*0840*/  LDC R2, c[0x0][0x65c] ;  /* 0x00019700ff027b82 */ /* 0x000e620000000800 */
[----:B------:R-:W-:Y:S02]  /*0850*/  IMAD.U32 R8, RZ, RZ, UR8 ;  /* 0x00000008ff087e24 */ /* 0x000fe4000f8e00ff */
[----:B------:R-:W-:Y:S01]  /*0860*/  IMAD.MOV.U32 R9, RZ, RZ, RZ ;  /* 0x000000ffff097224 */ /* 0x000fe200078e00ff */
[----:B-1----:R-:W-:-:S04]  /*0870*/  ISETP.NE.AND P1, PT, R2, 0x1, PT ;  /* 0x000000010200780c */ /* 0x002fc80003f25270 */
[----:B------:R-:W-:-:S09]  /*0880*/  P2R R5, PR, RZ, 0x2 ;  /* 0x00000002ff057803 */ /* 0x000fd20000000000 */
[----:B------:R-:W1:Y:S01]  /*0890*/  @P1 LDC R17, c[0x0][0x10] ;  /* 0x00000400ff111b82 */ /* 0x000e620000000800 */
[----:B------:R-:W-:Y:S02]  /*08a0*/  @P1 IMAD.MOV.U32 R5, RZ, RZ, RZ ;  /* 0x000000ffff051224 */ /* 0x000fe400078e00ff */
[----:B------:R-:W-:-:S05]  /*08b0*/  @P1 IMAD.MOV.U32 R13, RZ, RZ, RZ ;  /* 0x000000ffff0d1224 */ /* 0x000fca00078e00ff */
[----:B------:R-:W2:Y:S01]  /*08c0*/  @!P1 LDC R11, c[0x0][0xc] ;  /* 0x00000300ff0b9b82 */ /* 0x000ea20000000800 */
[----:B-1----:R-:W-:-:S04]  /*08d0*/  @P1 IMAD.WIDE.U32 R16, R17, UR8, R4 ;  /* 0x0000000811101c25 */ /* 0x002fc8000f8e0004 */
[----:B------:R-:W-:Y:S02]  /*08e0*/  @P1 IMAD.IADD R17, R17, 0x1, R13 ;  /* 0x0000000111111824 */ /* 0x000fe400078e020d */
[----:B--2---:R-:W-:-:S04]  /*08f0*/  @!P1 IMAD.WIDE.U32 R8, R4, R11, R8 ;  /* 0x0000000b04089225 */ /* 0x004fc800078e0008 */
[----:B------:R-:W-:Y:S02]  /*0900*/  @!P1 IMAD.MOV.U32 R16, RZ, RZ, R8 ;  /* 0x000000ffff109224 */ /* 0x000fe400078e0008 */
[----:B------:R-:W-:Y:S01]  /*0910*/  @!P1 IMAD.MOV.U32 R17, RZ, RZ, R9 ;  /* 0x000000ffff119224 */ /* 0x000fe200078e0009 */
[----:B------:R-:W-:Y:S06]  /*0920*/  @!P2 BRA `(.L_x_5) ;  /* 0x00000000000ca947 */ /* 0x000fec0003800000 */
[----:B------:R-:W-:Y:S01]  /*0930*/  UCGABAR_WAIT ;  /* 0x0000000000007dc7 */ /* 0x000fe20008000000 */
[----:B------:R-:W-:Y:S01]  /*0940*/  CCTL.IVALL ;  /* 0x00000000ff00798f */ /* 0x000fe20002000000 */
[----:B------:R-:W-:Y:S05]  /*0950*/  BRA `(.L_x_6) ;  /* 0x0000000000047947 */ /* 0x000fea0003800000 */
.L_x_5:
[----:B------:R-:W-:Y:S06]  /*0960*/  BAR.SYNC.DEFER_BLOCKING 0x0 ;  /* 0x0000000000007b1d */ /* 0x000fec0000010000 */
.L_x_6:
[----:B------:R-:W-:Y:S05]  /*0970*/  @!P3 BRA `(.L_x_7) ;  /* 0x0000008c00d4b947 */ /* 0x000fea0003800000 */
[----:B------:R-:W-:-:S13]  /*0980*/  ISETP.GT.U32.AND P0, PT, R6, 0x1, PT ;  /* 0x000000010600780c */ /* 0x000fda0003f04070 */
[----:B0-----:R-:W-:Y:S05]  /*0990*/  @P0 EXIT ;  /* 0x000000000000094d */ /* 0x001fea0003800000 */
[----:B------:R-:W-:Y:S01]  /*09a0*/  ULDC.64 UR4, c[0x0][0x650] ;  /* 0x0001940000047ab9 */ /* 0x000fe20000000a00 */
[----:B------:R-:W-:Y:S01]  /*09b0*/  PRMT R0, RZ, 0x7610, R0 ;  /* 0x00007610ff007816 */ /* 0x000fe20000000000 */
[----:B------:R-:W-:Y:S01]  /*09c0*/  IMAD.MOV.U32 R123, RZ, RZ, -0x1 ;  /* 0xffffffffff7b7424 */ /* 0x000fe200078e00ff */
[----:B------:R-:W-:Y:S01]  /*09d0*/  ISETP.GE.U32.AND P0, PT, R16, UR4, PT ;  /* 0x0000000410007c0c */ /* 0x000fe2000bf06070 */
[----:B------:R-:W-:Y:S02]  /*09e0*/  IMAD.MOV.U32 R124, RZ, RZ, -0x1 ;  /* 0xffffffffff7c7424 */ /* 0x000fe400078e00ff */
[----:B------:R-:W-:Y:S01]  /*09f0*/  IMAD.MOV.U32 R23, RZ, RZ, -0x1 ;  /* 0xffffffffff177424 */ /* 0x000fe200078e00ff */
[----:B------:R-:W-:-:S13]  /*0a00*/  ISETP.GE.U32.AND.EX P0, PT, R17, UR5, PT, P0 ;  /* 0x0000000511007c0c */ /* 0x000fda000bf06100 */
[----:B------:R-:W-:Y:S05]  /*0a10*/  @P0 BRA `(.L_x_8) ;  /* 0x00000004002c0947 */ /* 0x000fea0003800000 */
[----:B------:R-:W0:Y:S01]  /*0a20*/  LDC.64 R24, c[0x0][0x628] ;  /* 0x00018a00ff187b82 */ /* 0x000e220000000a00 */
[----:B------:R-:W-:Y:S02]  /*0a30*/  IMAD.MOV.U32 R8, RZ, RZ, R16 ;  /* 0x000000ffff087224 */ /* 0x000fe400078e0010 */
[----:B------:R-:W-:-:S05]  /*0a40*/  IMAD.MOV.U32 R9, RZ, RZ, R17 ;  /* 0x000000ffff097224 */ /* 0x000fca00078e0011 */
[----:B------:R-:W1:Y:S08]  /*0a50*/  LDC R0, c[0x0][0x630] ;  /* 0x00018c00ff007b82 */ /* 0x000e700000000800 */
[----:B------:R-:W2:Y:S01]  /*0a60*/  LDC.64 R26, c[0x0][0x620] ;  /* 0x00018800ff1a7b82 */ /* 0x000ea20000000a00 */
[----:B0-----:R-:W-:-:S04]  /*0a70*/  ISETP.NE.U32.AND P0, PT, R24, RZ, PT ;  /* 0x000000ff1800720c */ /* 0x001fc80003f05070 */
[----:B------:R-:W-:-:S13]  /*0a80*/  ISETP.NE.AND.EX P0, PT, R25, RZ, PT, P0 ;  /* 0x000000ff1900720c */ /* 0x000fda0003f05300 */
[----:B-12---:R-:W-:Y:S05]  /*0a90*/  @!P0 BRA `(.L_x_9) ;  /* 0x0000000000288947 */ /* 0x006fea0003800000 */
[----:B------:R-:W0:Y:S02]  /*0aa0*/  LDC R13, c[0x0][0x634] ;  /* 0x00018d00ff0d7b82 */ /* 0x000e240000000800 */
[----:B0-----:R-:W-:-:S05]  /*0ab0*/  IADD3 R13, P0, R16, R13, RZ ;  /* 0x0000000d100d7210 */ /* 0x001fca0007f1e0ff */
[----:B------:R-:W-:-:S04]  /*0ac0*/  IMAD.X R15, RZ, RZ, R17, P0 ;  /* 0x000000ffff0f7224 */ /* 0x000fc800000e0611 */
[----:B------:R-:W-:-:S04]  /*0ad0*/  IMAD.WIDE.U32 R8, R15, R24, RZ ;  /* 0x000000180f087225 */ /* 0x000fc800078e00ff */
[----:B------:R-:W-:-:S04]  /*0ae0*/  IMAD.WIDE.U32 R10, P0, R13, R25, R8 ;  /* 0x000000190d0a7225 */ /* 0x000fc80007800008 */
[----:B------:R-:W-:-:S04]  /*0af0*/  IMAD.WIDE.U32 R8, R13, R24, RZ ;  /* 0x000000180d087225 */ /* 0x000fc800078e00ff */
[----:B------:R-:W-:Y:S01]  /*0b00*/  IMAD.X R13, RZ, RZ, RZ, P0 ;  /* 0x000000ffff0d7224 */ /* 0x000fe200000e06ff */
[----:B------:R-:W-:Y:S01]  /*0b10*/  IADD3 RZ, P0, R9, R10, RZ ;  /* 0x0000000a09ff7210 */ /* 0x000fe20007f1e0ff */
[----:B------:R-:W-:-:S04]  /*0b20*/  IMAD.MOV.U32 R12, RZ, RZ, R11 ;  /* 0x000000ffff0c7224 */ /* 0x000fc800078e000b */
[----:B------:R-:W-:-:S08]  /*0b30*/  IMAD.WIDE.U32.X R8, R15, R25, R12, P0 ;  /* 0x000000190f087225 */ /* 0x000fd000000e040c */
.L_x_9:
[----:B------:R-:W0:Y:S01]  /*0b40*/  LDC.64 R24, c[0x0][0x640] ;  /* 0x00019000ff187b82 */ /* 0x000e220000000a00 */
[-CC-:B------:R-:W-:Y:S01]  /*0b50*/  SHF.R.U64 R28, R8, R0.reuse, R9.reuse ;  /* 0x00000000081c7219 */ /* 0x180fe20000001209 */
[----:B------:R-:W-:Y:S01]  /*0b60*/  IMAD R30, R7, R21, R4 ;  /* 0x00000015071e7224 */ /* 0x000fe200078e0204 */
[----:B------:R-:W-:Y:S01]  /*0b70*/  SHF.R.U32.HI R0, RZ, R0, R9 ;  /* 0x00000000ff007219 */ /* 0x000fe20000011609 */
[----:B------:R-:W-:Y:S01]  /*0b80*/  IMAD.MOV.U32 R21, RZ, RZ, 0x1 ;  /* 0x00000001ff157424 */ /* 0x000fe200078e00ff */
[----:B------:R-:W-:-:S03]  /*0b90*/  IADD3 R5, P0, RZ, -R28, RZ ;  /* 0x8000001cff057210 */ /* 0x000fc60007f1e0ff */
[----:B------:R-:W1:Y:S02]  /*0ba0*/  LDC R6, c[0x0][0x618] ;  /* 0x00018600ff067b82 */ /* 0x000e640000000800 */
[----:B------:R-:W-:-:S04]  /*0bb0*/  IMAD.X R9, RZ, RZ, ~R0, P0 ;  /* 0x000000ffff097224 */ /* 0x000fc800000e0e00 */
[-C--:B------:R-:W-:Y:S02]  /*0bc0*/  IMAD R0, R9, R26.reuse, RZ ;  /* 0x0000001a09007224 */ /* 0x080fe400078e02ff */
[----:B------:R-:W2:Y:S01]  /*0bd0*/  LDC R11, c[0x0][0x608] ;  /* 0x00018200ff0b7b82 */ /* 0x000ea20000000800 */
[----:B------:R-:W-:-:S04]  /*0be0*/  IMAD.WIDE.U32 R8, R5, R26, R16 ;  /* 0x0000001a05087225 */ /* 0x000fc800078e0010 */
[----:B------:R-:W-:-:S03]  /*0bf0*/  IMAD R5, R5, R27, R0 ;  /* 0x0000001b05057224 */ /* 0x000fc600078e0200 */
[----:B------:R-:W3:Y:S01]  /*0c00*/  LDC R12, c[0x0][0x658] ;  /* 0x00019600ff0c7b82 */ /* 0x000ee20000000800 */
[----:B0-----:R-:W-:Y:S01]  /*0c10*/  ISETP.NE.U32.AND P0, PT, R24, RZ, PT ;  /* 0x000000ff1800720c */ /* 0x001fe20003f05070 */
[----:B------:R-:W-:Y:S02]  /*0c20*/  IMAD.IADD R5, R9, 0x1, R5 ;  /* 0x0000000109057824 */ /* 0x000fe400078e0205 */
[----:B------:R-:W-:Y:S01]  /*0c30*/  IMAD.MOV.U32 R9, RZ, RZ, -0x1 ;  /* 0xffffffffff097424 */ /* 0x000fe200078e00ff */
[----:B------:R-:W-:-:S03]  /*0c40*/  ISETP.NE.AND.EX P0, PT, R25, RZ, PT, P0 ;  /* 0x000000ff1900720c */ /* 0x000fc60003f05300 */
[----:B------:R-:W0:Y:S01]  /*0c50*/  LDC R15, c[0x0][0x600] ;  /* 0x00018000ff0f7b82 */ /* 0x000e220000000800 */
[-CC-:B-1----:R-:W-:Y:S02]  /*0c60*/  SHF.R.U64 R13, R8, R6.reuse, R5.reuse ;  /* 0x00000006080d7219 */ /* 0x182fe40000001205 */
[----:B------:R-:W-:-:S05]  /*0c70*/  SHF.R.U32.HI R0, RZ, R6, R5 ;  /* 0x00000006ff007219 */ /* 0x000fca0000011605 */
[----:B------:R-:W1:Y:S01]  /*0c80*/  LDC R14, c[0x0][0x648] ;  /* 0x00019200ff0e7b82 */ /* 0x000e620000000800 */
[-CC-:B--2---:R-:W-:Y:S02]  /*0c90*/  SHF.R.U64 R27, R13, R11.reuse, R0.reuse ;  /* 0x0000000b0d1b7219 */ /* 0x184fe40000001200 */
[----:B------:R-:W-:-:S05]  /*0ca0*/  SHF.R.U32.HI R5, RZ, R11, R0 ;  /* 0x0000000bff057219 */ /* 0x000fca0000011600 */
[----:B------:R-:W2:Y:S01]  /*0cb0*/  LDC R20, c[0x0][0x638] ;  /* 0x00018e00ff147b82 */ /* 0x000ea20000000800 */
[-CC-:B---3--:R-:W-:Y:S02]  /*0cc0*/  SHF.R.U64 R26, R27, R12.reuse, R5.reuse ;  /* 0x0000000c1b1a7219 */ /* 0x188fe40000001205 */
[-C--:B------:R-:W-:Y:S02]  /*0cd0*/  SHF.L.U32 R0, R9, R12.reuse, RZ ;  /* 0x0000000c09007219 */ /* 0x080fe400000006ff */
[----:B------:R-:W-:Y:S01]  /*0ce0*/  SHF.R.U32.HI R5, RZ, R12, R5 ;  /* 0x0000000cff057219 */ /* 0x000fe20000011605 */
[----:B------:R-:W-:Y:S01]  /*0cf0*/  IMAD.MOV.U32 R4, RZ, RZ, R26 ;  /* 0x000000ffff047224 */ /* 0x000fe200078e001a */
[----:B------:R-:W-:Y:S01]  /*0d00*/  LOP3.LUT R10, RZ, R0, RZ, 0x33, !PT ;  /* 0x00000000ff0a7212 */ /* 0x000fe200078e33ff */
[----:B------:R-:W3:Y:S01]  /*0d10*/  LDC R23, c[0x0][0x610] ;  /* 0x00018400ff177b82 */ /* 0x000ee20000000800 */
[----:B------:R-:W-:Y:S05]  /*0d20*/  @!P0 BRA `(.L_x_10) ;  /* 0x0000000000288947 */ /* 0x000fea0003800000 */
[----:B------:R-:W4:Y:S02]  /*0d30*/  LDC R9, c[0x0][0x64c] ;  /* 0x00019300ff097b82 */ /* 0x000f240000000800 */
[----:B----4-:R-:W-:-:S05]  /*0d40*/  IADD3 R9, P0, R26, R9, RZ ;  /* 0x000000091a097210 */ /* 0x010fca0007f1e0ff */
        /* <DEDUP_REMOVED lines=8> */
.L_x_10:
[----:B-1----:R-:W-:Y:S01]  /*0dd0*/  SHF.R.U64 R4, R4, R14, R5 ;  /* 0x0000000e04047219 */ /* 0x002fe20000001205 */
[----:B0-----:R-:W-:Y:S01]  /*0de0*/  VIADD R6, R15, 0xffffffff ;  /* 0xffffffff0f067836 */ /* 0x001fe20000000000 */
[----:B------:R-:W-:Y:S02]  /*0df0*/  SHF.L.U32 R0, R21, R12, RZ ;  /* 0x0000000c15007219 */ /* 0x000fe400000006ff */
[----:B------:R-:W-:Y:S01]  /*0e00*/  LOP3.LUT R5, R27, R10, RZ, 0xc0, !PT ;  /* 0x0000000a1b057212 */ /* 0x000fe200078ec0ff */
[----:B------:R-:W-:Y:S01]  /*0e10*/  IMAD.MOV R7, RZ, RZ, -R4 ;  /* 0x000000ffff077224 */ /* 0x000fe200078e0a04 */
[----:B------:R-:W-:Y:S02]  /*0e20*/  SEL R3, R3, R30, !P1 ;  /* 0x0000001e03037207 */ /* 0x000fe40004800000 */
[----:B------:R-:W-:Y:S01]  /*0e30*/  LOP3.LUT R6, R13, R6, RZ, 0xc0, !PT ;  /* 0x000000060d067212 */ /* 0x000fe200078ec0ff */
[----:B------:R-:W-:Y:S02]  /*0e40*/  IMAD R4, R0, R4, R5 ;  /* 0x0000000400047224 */ /* 0x000fe400078e0205 */
[----:B--2---:R-:W-:-:S02]  /*0e50*/  IMAD R0, R7, R20, R26 ;  /* 0x0000001407007224 */ /* 0x004fc400078e021a */
[----:B---3--:R-:W-:Y:S02]  /*0e60*/  IMAD R3, R4, R23, R3 ;  /* 0x0000001704037224 */ /* 0x008fe400078e0203 */
[----:B------:R-:W-:Y:S02]  /*0e70*/  IMAD.MOV.U32 R5, RZ, RZ, 0x1 ;  /* 0x00000001ff057424 */ /* 0x000fe400078e00ff */
[----:B------:R-:W-:Y:S02]  /*0e80*/  IMAD R4, R0, R15, R6 ;  /* 0x0000000f00047224 */ /* 0x000fe400078e0206 */
[----:B------:R-:W-:Y:S01]  /*0e90*/  IMAD.MOV.U32 R23, RZ, RZ, R28 ;  /* 0x000000ffff177224 */ /* 0x000fe200078e001c */
[----:B------:R-:W-:Y:S02]  /*0ea0*/  PRMT R0, R5, 0x7610, R0 ;  /* 0x0000761005007816 */ /* 0x000fe40000000000 */
[----:B------:R-:W-:Y:S02]  /*0eb0*/  SEL R124, R4, R3, !P1 ;  /* 0x00000003047c7207 */ /* 0x000fe40004800000 */
[----:B------:R-:W-:-:S07]  /*0ec0*/  SEL R123, R3, R4, !P1 ;  /* 0x00000004037b7207 */ /* 0x000fce0004800000 */
.L_x_8:
[----:B------:R-:W-:-:S08]  /*0ed0*/  NOP ;  /* 0x0000000000007918 */ /* 0x000fd00000000000 */
[----:B------:R-:W0:Y:S02]  /*0ee0*/  USETMAXREG.TRY_ALLOC.CTAPOOL UP0, 0xe8 ;  /* 0x000000e8000079c8 */ /* 0x000e240008000600 */
[----:B0-----:R-:W-:-:S13]  /*0ef0*/  PLOP3.LUT P0, PT, PT, PT, UP0, 0x80, 0x0 ;  /* 0x000000000000781c */ /* 0x001fda0003f0f008 */
[----:B------:R-:W-:Y:S05]  /*0f00*/  @!P0 BRA `(.L_x_8) ;  /* 0xfffffffc00f08947 */ /* 0x000fea000383ffff */
[----:B------:R-:W-:Y:S01]  /*0f10*/  ULDC.64 UR4, c[0x0][0x598] ;  /* 0x0001660000047ab9 */ /* 0x000fe20000000a00 */
[----:B------:R-:W-:Y:S01]  /*0f20*/  ULDC.64 UR36, c[0x0][0x208] ;  /* 0x0000820000247ab9 */ /* 0x000fe20000000a00 */
[----:B------:R-:W-:-:S04]  /*0f30*/  ISETP.NE.U32.AND P0, PT, RZ, UR4, PT ;  /* 0x00000004ff007c0c */ /* 0x000fc8000bf05070 */
[----:B------:R-:W-:-:S13]  /*0f40*/  ISETP.NE.AND.EX P0, PT, RZ, UR5, PT, P0 ;  /* 0x00000005ff007c0c */ /* 0x000fda000bf05300 */
[----:B------:R-:W-:Y:S05]  /*0f50*/  @!P0 BRA `(.L_x_11) ;  /* 0x00000000001c8947 */ /* 0x000fea0003800000 */
[----:B------:R-:W0:Y:S02]  /*0f60*/  LDC.64 R4, c[0x0][0x598] ;  /* 0x00016600ff047b82 */ /* 0x000e240000000a00 */
[----:B0-----:R-:W2:Y:S02]  /*0f70*/  LDG.E.64 R4, desc[UR36][R4.64] ;  /* 0x0000002404047981 */ /* 0x001ea4000c1e1b00 */
[----:B--2---:R-:W-:-:S04]  /*0f80*/  ISETP.NE.U32.AND P0, PT, R4, RZ, PT ;  /* 0x000000ff0400720c */ /* 0x004fc80003f05070 */
[----:B------:R-:W-:-:S13]  /*0f90*/  ISETP.NE.AND.EX P0, PT, R5, RZ, PT, P0 ;  /* 0x000000ff0500720c */ /* 0x000fda0003f05300 */
[----:B------:R-:W-:Y:S05]  /*0fa0*/  @!P0 BRA `(.L_x_11) ;  /* 0x0000000000088947 */ /* 0x000fea0003800000 */
[----:B------:R0:W5:Y:S01]  /*0fb0*/  LD.E R121, desc[UR36][R4.64] ;  /* 0x0000002404797980 */ /* 0x000162000c101900 */
[----:B------:R-:W-:Y:S05]  /*0fc0*/  BRA `(.L_x_12) ;  /* 0x0000000000247947 */ /* 0x000fea0003800000 */
.L_x_11:
[----:B------:R-:W-:Y:S02]  /*0fd0*/  ULDC.64 UR4, c[0x0][0x588] ;  /* 0x0001620000047ab9 */ /* 0x000fe40000000a00 */
[----:B------:R-:W-:-:S04]  /*0fe0*/  ISETP.NE.U32.AND P0, PT, RZ, UR4, PT ;  /* 0x00000004ff007c0c */ /* 0x000fc8000bf05070 */
[----:B------:R-:W-:-:S13]  /*0ff0*/  ISETP.NE.AND.EX P0, PT, RZ, UR5, PT, P0 ;  /* 0x00000005ff007c0c */ /* 0x000fda000bf05300 */
[----:B------:R-:W-:Y:S05]  /*1000*/  @!P0 BRA `(.L_x_13) ;  /* 0x00000000000c8947 */ /* 0x000fea0003800000 */
[----:B------:R-:W0:Y:S02]  /*1010*/  LDC.64 R4, c[0x0][0x588] ;  /* 0x00016200ff047b82 */ /* 0x000e240000000a00 */
[----:B0-----:R1:W5:Y:S01]  /*1020*/  LDG.E R121, desc[UR36][R4.64] ;  /* 0x0000002404797981 */ /* 0x001362000c1e1900 */
[----:B------:R-:W-:Y:S05]  /*1030*/  BRA `(.L_x_12) ;  /* 0x0000000000087947 */ /* 0x000fea0003800000 */
.L_x_13:
[----:B------:R-:W-:Y:S02]  /*1040*/  ULDC UR4, c[0x0][0x580] ;  /* 0x0001600000047ab9 */ /* 0x000fe40000000800 */
[----:B------:R-:W-:-:S07]  /*1050*/  IMAD.U32 R121, RZ, RZ, UR4 ;  /* 0x00000004ff797e24 */ /* 0x000fce000f8e00ff */
.L_x_12:
[----:B------:R-:W-:Y:S02]  /*1060*/  ULDC.64 UR4, c[0x0][0x5a0] ;  /* 0x0001680000047ab9 */ /* 0x000fe40000000a00 */
[----:B------:R-:W-:-:S04]  /*1070*/  ISETP.NE.U32.AND P0, PT, RZ, UR4, PT ;  /* 0x00000004ff007c0c */ /* 0x000fc8000bf05070 */
[----:B------:R-:W-:-:S13]  /*1080*/  ISETP.NE.AND.EX P0, PT, RZ, UR5, PT, P0 ;  /* 0x00000005ff007c0c */ /* 0x000fda000bf05300 */
[----:B------:R-:W-:Y:S05]  /*1090*/  @!P0 BRA `(.L_x_14) ;  /* 0x00000000001c8947 */ /* 0x000fea0003800000 */
[----:B01----:R-:W0:Y:S02]  /*10a0*/  LDC.64 R4, c[0x0][0x5a0] ;  /* 0x00016800ff047b82 */ /* 0x003e240000000a00 */
[----:B0-----:R-:W2:Y:S02]  /*10b0*/  LDG.E.64 R4, desc[UR36][R4.64] ;  /* 0x0000002404047981 */ /* 0x001ea4000c1e1b00 */
[----:B--2---:R-:W-:-:S04]  /*10c0*/  ISETP.NE.U32.AND P0, PT, R4, RZ, PT ;  /* 0x000000ff0400720c */ /* 0x004fc80003f05070 */
[----:B------:R-:W-:-:S13]  /*10d0*/  ISETP.NE.AND.EX P0, PT, R5, RZ, PT, P0 ;  /* 0x000000ff0500720c */ /* 0x000fda0003f05300 */
[----:B------:R-:W-:Y:S05]  /*10e0*/  @!P0 BRA `(.L_x_14) ;  /* 0x0000000000088947 */ /* 0x000fea0003800000 */
[----:B------:R0:W5:Y:S01]  /*10f0*/  LD.E R122, desc[UR36][R4.64] ;  /* 0x00000024047a7980 */ /* 0x000162000c101900 */
[----:B------:R-:W-:Y:S05]  /*1100*/  BRA `(.L_x_15) ;  /* 0x0000000000247947 */ /* 0x000fea0003800000 */
.L_x_14:
[----:B------:R-:W-:Y:S02]  /*1110*/  ULDC.64 UR4, c[0x0][0x590] ;  /* 0x0001640000047ab9 */ /* 0x000fe40000000a00 */
[----:B------:R-:W-:-:S04]  /*1120*/  ISETP.NE.U32.AND P0, PT, RZ, UR4, PT ;  /* 0x00000004ff007c0c */ /* 0x000fc8000bf05070 */
[----:B------:R-:W-:-:S13]  /*1130*/  ISETP.NE.AND.EX P0, PT, RZ, UR5, PT, P0 ;  /* 0x00000005ff007c0c */ /* 0x000fda000bf05300 */
[----:B------:R-:W-:Y:S05]  /*1140*/  @!P0 BRA `(.L_x_16) ;  /* 0x00000000000c8947 */ /* 0x000fea0003800000 */
[----:B01----:R-:W0:Y:S02]  /*1150*/  LDC.64 R4, c[0x0][0x590] ;  /* 0x00016400ff047b82 */ /* 0x003e240000000a00 */
[----:B0-----:R1:W5:Y:S01]  /*1160*/  LDG.E R122, desc[UR36][R4.64] ;  /* 0x00000024047a7981 */ /* 0x001362000c1e1900 */
[----:B------:R-:W-:Y:S05]  /*1170*/  BRA `(.L_x_15) ;  /* 0x0000000000087947 */ /* 0x000fea0003800000 */
.L_x_16:
[----:B------:R-:W-:Y:S02]  /*1180*/  ULDC UR4, c[0x0][0x584] ;  /* 0x0001610000047ab9 */ /* 0x000fe40000000800 */
[----:B------:R-:W-:-:S07]  /*1190*/  IMAD.U32 R122, RZ, RZ, UR4 ;  /* 0x00000004ff7a7e24 */ /* 0x000fce000f8e00ff */
.L_x_15:
[----:B------:R-:W-:-:S13]  /*11a0*/  LOP3.LUT P0, RZ, R0, 0xff, RZ, 0xc0, !PT ;  /* 0x000000ff00ff7812 */ /* 0x000fda000780c0ff */
[----:B------:R-:W-:Y:S05]  /*11b0*/  @!P0 EXIT ;  /* 0x000000000000894d */ /* 0x000fea0003800000 */
[----:B------:R-:W-:Y:S01]  /*11c0*/  ULDC UR4, c[0x0][0x28c] ;  /* 0x0000a30000047ab9 */ /* 0x000fe20000000800 */
[----:B------:R-:W-:Y:S01]  /*11d0*/  LOP3.LUT R148, R19, 0x1, RZ, 0xfc, !PT ;  /* 0x0000000113947812 */ /* 0x000fe200078efcff */
[----:B------:R-:W-:Y:S01]  /*11e0*/  UIADD3 UR4, UR4, 0x1f, URZ ;  /* 0x0000001f04047890 */ /* 0x000fe2000fffe03f */
[----:B------:R-:W-:Y:S01]  /*11f0*/  UMOV UR38, URZ ;  /* 0x0000003f00267c82 */ /* 0x000fe20008000000 */
[----:B------:R-:W-:Y:S02]  /*1200*/  UMOV UR39, URZ ;  /* 0x0000003f00277c82 */ /* 0x000fe40008000000 */
[----:B------:R-:W-:-:S04]  /*1210*/  USHF.R.S32.HI UR5, URZ, 0x1f, UR4 ;  /* 0x0000001f3f057899 */ /* 0x000fc80008011404 */
[----:B------:R-:W-:-:S04]  /*1220*/  ULEA.HI UR5, UR5, UR4, URZ, 0x5 ;  /* 0x0000000405057291 */ /* 0x000fc8000f8f283f */
[----:B------:R-:W-:-:S12]  /*1230*/  USHF.R.S32.HI UR40, URZ, 0x5, UR5 ;  /* 0x000000053f287899 */ /* 0x000fd80008011405 */
.L_x_214:
[----:B------:R-:W-:Y:S01]  /*1240*/  LOP3.LUT R0, R18, 0x80, RZ, 0xc0, !PT ;  /* 0x0000008012007812 */ /* 0x000fe200078ec0ff */
[----:B--2---:R-:W2:Y:S01]  /*1250*/  S2UR UR6, SR_CgaCtaId ;  /* 0x00000000000679c3 */ /* 0x004ea20000008800 */
[----:B------:R-:W-:Y:S02]  /*1260*/  UMOV UR41, 0x400 ;  /* 0x0000040000297882 */ /* 0x000fe40000000000 */
[----:B------:R-:W-:-:S06]  /*1270*/  SHF.R.U32.HI R0, RZ, 0x7, R0 ;  /* 0x00000007ff007819 */ /* 0x000fcc0000011600 */
[----:B---3--:R-:W3:Y:S01]  /*1280*/  SHFL.IDX PT, R0, R0, RZ, 0x1f ;  /* 0x00001fff00007589 */ /* 0x008ee200000e0000 */
[----:B--2---:R-:W-:Y:S01]  /*1290*/  ULEA UR41, UR6, UR41, 0x18 ;  /* 0x0000002906297291 */ /* 0x004fe2000f8ec03f */
[----:B---3--:R-:W-:-:S13]  /*12a0*/  R2UR UR4, R0 ;  /* 0x00000000000472ca */ /* 0x008fda00000e0000 */
[----:B------:R-:W-:-:S04]  /*12b0*/  ULEA.HI UR5, UR4, UR4, URZ, 0x1 ;  /* 0x0000000404057291 */ /* 0x000fc8000f8f083f */
[----:B------:R-:W-:-:S04]  /*12c0*/  ULOP3.LUT UR5, UR5, 0xffffe, URZ, 0xc0, !UPT ;  /* 0x000ffffe05057892 */ /* 0x000fc8000f8ec03f */
[----:B------:R-:W-:-:S03]  /*12d0*/  UIADD3 UR5, UR4, -UR5, URZ ;  /* 0x8000000504057290 */ /* 0x000fc6000fffe03f */
[----:B------:R-:W-:Y:S01]  /*12e0*/  ULDC UR4, c[0x0][0x28c] ;  /* 0x0000a30000047ab9 */ /* 0x000fe20000000800 */
[----:B------:R-:W-:Y:S01]  /*12f0*/  ULEA UR5, UR5, UR41, 0xc ;  /* 0x0000002905057291 */ /* 0x000fe2000f8e603f */
[----:B------:R-:W-:-:S03]  /*1300*/  ISETP.LT.AND P0, PT, RZ, UR4, PT ;  /* 0x00000004ff007c0c */ /* 0x000fc6000bf01270 */
[----:B------:R-:W-:-:S04]  /*1310*/  UIADD3 UR5, UR5, 0x180, URZ ;  /* 0x0000018005057890 */ /* 0x000fc8000fffe03f */
[----:B------:R-:W-:-:S04]  /*1320*/  USHF.R.U32.HI UR5, URZ, 0x4, UR5 ;  /* 0x000000043f057899 */ /* 0x000fc80008011605 */
[----:B------:R-:W-:Y:S02]  /*1330*/  ULOP3.LUT UR42, UR5, 0x3fff, URZ, 0xc0, !UPT ;  /* 0x00003fff052a7892 */ /* 0x000fe4000f8ec03f */
[----:B0---45:R-:W-:Y:S10]  /*1340*/  @P0 BRA `(.L_x_17) ;  /* 0x0000000000400947 */ /* 0x031ff40003800000 */
[----:B------:R-:W-:Y:S01]  /*1350*/  MOV R0, 0x0 ;  /* 0x0000000000007802 */ /* 0x000fe20000000f00 */
[----:B------:R-:W-:Y:S01]  /*1360*/  ULDC.64 UR4, c[0x4][0x68] ;  /* 0x01001a0000047ab9 */ /* 0x000fe20000000a00 */
[----:B------:R-:W-:Y:S01]  /*1370*/  ULDC.64 UR6, c[0x4][0x8] ;  /* 0x0100020000067ab9 */ /* 0x000fe20000000a00 */
[----:B01----:R-:W-:Y:S01]  /*1380*/  IMAD.U32 R4, RZ, RZ, UR4 ;  /* 0x00000004ff047e24 */ /* 0x003fe2000f8e00ff */
[----:B------:R0:W1:Y:S01]  /*1390*/  LDC.64 R14, c[0x4][R0] ;  /* 0x01000000000e7b82 */ /* 0x0000620000000a00 */
[----:B------:R-:W-:Y:S01]  /*13a0*/  IMAD.U32 R5, RZ, RZ, UR5 ;  /* 0x00000005ff057e24 */ /* 0x000fe2000f8e00ff */
[----:B------:R-:W-:Y:S01]  /*13b0*/  ULDC.64 UR4, c[0x4][0x70] ;  /* 0x01001c0000047ab9 */ /* 0x000fe20000000a00 */
[----:B------:R-:W-:Y:S02]  /*13c0*/  IMAD.U32 R10, RZ, RZ, UR6 ;  /* 0x00000006ff0a7e24 */ /* 0x000fe4000f8e00ff */
[----:B------:R-:W-:Y:S02]  /*13d0*/  IMAD.U32 R6, RZ, RZ, UR4 ;  /* 0x00000004ff067e24 */ /* 0x000fe4000f8e00ff */
[----:B------:R-:W-:-:S02]  /*13e0*/  IMAD.U32 R7, RZ, RZ, UR5 ;  /* 0x00000005ff077e24 */ /* 0x000fc4000f8e00ff */
[----:B------:R-:W-:Y:S02]  /*13f0*/  IMAD.U32 R11, RZ, RZ, UR7 ;  /* 0x00000007ff0b7e24 */ /* 0x000fe4000f8e00ff */
[----:B------:R-:W-:Y:S02]  /*1400*/  IMAD.MOV.U32 R8, RZ, RZ, 0x1e1 ;  /* 0x000001e1ff087424 */ /* 0x000fe400078e00ff */
[----:B------:R-:W-:Y:S02]  /*1410*/  IMAD.MOV.U32 R12, RZ, RZ, 0x1 ;  /* 0x00000001ff0c7424 */ /* 0x000fe400078e00ff */
[----:B0-----:R-:W-:-:S07]  /*1420*/  IMAD.MOV.U32 R13, RZ, RZ, RZ ;  /* 0x000000ffff0d7224 */ /* 0x001fce00078e00ff */
[----:B------:R-:W-:-:S07]  /*1430*/  LEPC R20, `(.L_x_17) ;  /* 0x000000001014794e */ /* 0x000fce0000000000 */
[----:B-1---5:R-:W-:Y:S05]  /*1440*/  CALL.ABS.NOINC R14 ;  /* 0x000000000e007343 */ /* 0x022fea0003c00000 */
.L_x_17:
[----:B------:R-:W-:-:S13]  /*1450*/  ISETP.NE.AND P0, PT, R148, 0x3, PT ;  /* 0x000000039400780c */ /* 0x000fda0003f05270 */
[----:B------:R-:W-:Y:S05]  /*1460*/  @!P0 BRA `(.L_x_18) ;  /* 0x0000000000048947 */ /* 0x000fea0003800000 */
[----:B------:R-:W-:Y:S01]  /*1470*/  BPT.TRAP 0x1 ;  /* 0x000000040000795c */ /* 0x000fe20000300000 */
.L_x_18:
[----:B------:R-:W-:Y:S02]  /*1480*/  IMAD.U32 R3, RZ, RZ, UR39 ;  /* 0x00000027ff037e24 */ /* 0x000fe4000f8e00ff */
[----:B------:R-:W-:-:S03]  /*1490*/  IMAD.U32 R0, RZ, RZ, UR38 ;  /* 0x00000026ff007e24 */ /* 0x000fc6000f8e00ff */
[----:B------:R-:W-:Y:S02]  /*14a0*/  LEA R3, R3, UR41, 0x3 ;  /* 0x0000002903037c11 */ /* 0x000fe4000f8e18ff */
[----:B------:R-:W-:-:S04]  /*14b0*/  SHF.L.U32 R0, R0, 0x1f, RZ ;  /* 0x0000001f00007819 */ /* 0x000fc800000006ff */
[----:B------:R2:W3:Y:S01]  /*14c0*/  SYNCS.PHASECHK.TRANS64.TRYWAIT P1, [R3+URZ], R0 ;  /* 0x00000000030075a7 */ /* 0x0004e2000802017f */
[----:B------:R-:W-:Y:S05]  /*14d0*/  @!P0 BRA `(.L_x_19) ;  /* 0x0000000000048947 */ /* 0x000fea0003800000 */
[----:B------:R-:W-:Y:S01]  /*14e0*/  BPT.TRAP 0x1 ;  /* 0x000000040000795c */ /* 0x000fe20000300000 */
.L_x_19:
[----:B---3--:R-:W-:Y:S05]  /*14f0*/  @P1 BRA `(.L_x_20) ;  /* 0x0000000000081947 */ /* 0x008fea0003800000 */
[----:B------:R-:W3:Y:S02]  /*1500*/  SYNCS.PHASECHK.TRANS64.TRYWAIT P1, [R3+URZ], R0 ;  /* 0x00000000030075a7 */ /* 0x000ee4000802017f */
[----:B---3--:R-:W-:Y:S05]  /*1510*/  @!P1 BRA `(.L_x_21) ;  /* 0x0000009800989947 */ /* 0x008fea0003800000 */
.L_x_20:
[----:B------:R-:W-:-:S04]  /*1520*/  UISETP.LT.AND UP0, UPT, UR40, 0x1, UPT ;  /* 0x000000012800788c */ /* 0x000fc8000bf01270 */
[----:B------:R-:W-:-:S06]  /*1530*/  USEL UR4, UR40, 0x1, UP0 ;  /* 0x0000000128047887 */ /* 0x000fcc0008000000 */
[----:B--23--:R-:W-:Y:S01]  /*1540*/  IMAD.U32 R0, RZ, RZ, UR4 ;  /* 0x00000004ff007e24 */ /* 0x00cfe2000f8e00ff */
[----:B------:R-:W-:Y:S05]  /*1550*/  WARPSYNC.ALL ;  /* 0x0000000000007948 */ /* 0x000fea0003800000 */
[----:B------:R-:W-:-:S04]  /*1560*/  IADD3 R0, -R0, UR40, RZ ;  /* 0x0000002800007c10 */ /* 0x000fc8000fffe1ff */
[----:B------:R-:W-:Y:S01]  /*1570*/  ISETP.GE.AND P1, PT, R0, 0x1, PT ;  /* 0x000000010000780c */ /* 0x000fe20003f26270 */
[----:B------:R-:W-:Y:S01]  /*1580*/  UIADD3 UR4, UR41, 0x30180, URZ ;  /* 0x0003018029047890 */ /* 0x000fe2000fffe03f */
[----:B------:R-:W-:Y:S01]  /*1590*/  WARPGROUP.ARRIVE ;  /* 0x00000000000079c5 */ /* 0x000fe20000000000 */
[----:B------:R-:W-:Y:S01]  /*15a0*/  UMOV UR13, 0x80000020 ;  /* 0x80000020000d7882 */ /* 0x000fe20000000000 */
[----:B------:R-:W-:Y:S01]  /*15b0*/  UMOV UR15, 0x80000020 ;  /* 0x80000020000f7882 */ /* 0x000fe20000000000 */
[----:B------:R-:W-:Y:S01]  /*15c0*/  USHF.R.U32.HI UR4, URZ, 0x4, UR4 ;  /* 0x000000043f047899 */ /* 0x000fe20008011604 */
[----:B------:R-:W-:Y:S01]  /*15d0*/  UMOV UR9, UR13 ;  /* 0x0000000d00097c82 */ /* 0x000fe20008000000 */
[----:B------:R-:W-:Y:S02]  /*15e0*/  UMOV UR11, 0x80000020 ;  /* 0x80000020000b7882 */ /* 0x000fe40000000000 */
[----:B------:R-:W-:Y:S02]  /*15f0*/  ULOP3.LUT UR5, UR4, 0x3fff, URZ, 0xc0, !UPT ;  /* 0x00003fff04057892 */ /* 0x000fe4000f8ec03f */
[----:B------:R-:W-:-:S02]  /*1600*/  ULOP3.LUT UR4, UR42, 0x10000, URZ, 0xfc, !UPT ;  /* 0x000100002a047892 */ /* 0x000fc4000f8efc3f */
[----:B------:R-:W-:Y:S02]  /*1610*/  ULOP3.LUT UR5, UR5, 0x10000, URZ, 0xfc, !UPT ;  /* 0x0001000005057892 */ /* 0x000fe4000f8efc3f */
[----:B------:R-:W-:Y:S02]  /*1620*/  ULEA UR12, UR39, UR4, 0xb ;  /* 0x00000004270c7291 */ /* 0x000fe4000f8e583f */
[----:B------:R-:W-:Y:S01]  /*1630*/  UIMAD UR14, UR39, 0xc0, UR5 ;  /* 0x000000c0270e78a4 */ /* 0x000fe2000f8e0205 */
[----:B------:R-:W-:Y:S01]  /*1640*/  UMOV UR17, UR13 ;  /* 0x0000000d00117c82 */ /* 0x000fe20008000000 */
[----:B------:R-:W-:Y:S02]  /*1650*/  UMOV UR19, 0x80000020 ;  /* 0x8000002000137882 */ /* 0x000fe40000000000 */
[----:B------:R-:W-:Y:S01]  /*1660*/  UIADD3 UR10, UR14, 0x40, URZ ;  /* 0x000000400e0a7890 */ /* 0x000fe2000fffe03f */
[----:B------:R-:W-:Y:S01]  /*1670*/  UMOV UR8, UR12 ;  /* 0x0000000c00087c82 */ /* 0x000fe20008000000 */
[----:B------:R-:W-:-:S03]  /*1680*/  UIADD3 UR18, UR14, 0x80, URZ ;  /* 0x000000800e127890 */ /* 0x000fc6000fffe03f */
[----:B------:R-:W-:Y:S01]  /*1690*/  HGMMA.64x16x16.F32.BF16 R112, gdesc[UR12], RZ, !UPT, gsb0 ;  /* 0x002000000c7079f0 */ /* 0x000fe2000c0018ff */
[----:B------:R-:W-:Y:S01]  /*16a0*/  UMOV UR16, UR12 ;  /* 0x0000000c00107c82 */ /* 0x000fe20008000000 */
[----:B------:R-:W-:Y:S01]  /*16b0*/  UIADD3 UR6, UR12, 0x200, URZ ;  /* 0x000002000c067890 */ /* 0x000fe2000fffe03f */
[----:B------:R-:W-:Y:S01]  /*16c0*/  UMOV UR22, UR14 ;  /* 0x0000000e00167c82 */ /* 0x000fe20008000000 */
[----:B------:R-:W-:Y:S01]  /*16d0*/  UMOV UR23, UR15 ;  /* 0x0000000f00177c82 */ /* 0x000fe20008000000 */
[----:B------:R-:W-:Y:S02]  /*16e0*/  WARPGROUP.DEPBAR.LE gsb0, 0x0 ;  /* 0x00008000000079c5 */ /* 0x000fe40000010000 */
[----:B------:R-:W-:-:S06]  /*16f0*/  WARPGROUP.ARRIVE ;  /* 0x00000000000079c5 */ /* 0x000fcc0000000000 */
[----:B------:R-:W-:Y:S03]  /*1700*/  HGMMA.64x16x16.F32.BF16 R80, gdesc[UR8], RZ, !UPT, gsb0 ;  /* 0x00200000085079f0 */ /* 0x000fe6000c0018ff */
[----:B------:R-:W-:Y:S02]  /*1710*/  WARPGROUP.DEPBAR.LE gsb0, 0x0 ;  /* 0x00008000000079c5 */ /* 0x000fe40000010000 */
[----:B------:R-:W-:-:S06]  /*1720*/  WARPGROUP.ARRIVE ;  /* 0x00000000000079c5 */ /* 0x000fcc0000000000 */
[----:B------:R-:W-:Y:S01]  /*1730*/  HGMMA.64x16x16.F32.BF16 R48, gdesc[UR16], RZ, !UPT, gsb0 ;  /* 0x00200000103079f0 */ /* 0x000fe2000c0018ff */
[----:B------:R-:W-:Y:S01]  /*1740*/  UMOV UR16, UR6 ;  /* 0x0000000600107c82 */ /* 0x000fe20008000000 */
[----:B------:R-:W-:Y:S01]  /*1750*/  UMOV UR17, 0x80000020 ;  /* 0x8000002000117882 */ /* 0x000fe20000000000 */
[----:B------:R-:W-:Y:S01]  /*1760*/  UMOV UR8, UR16 ;  /* 0x0000001000087c82 */ /* 0x000fe20008000000 */
[----:B------:R-:W-:Y:S01]  /*1770*/  UMOV UR9, UR17 ;  /* 0x0000001100097c82 */ /* 0x000fe20008000000 */
[----:B------:R-:W-:Y:S01]  /*1780*/  UMOV UR20, UR16 ;  /* 0x0000001000147c82 */ /* 0x000fe20008000000 */
[----:B------:R-:W-:Y:S01]  /*1790*/  UMOV UR21, UR17 ;  /* 0x0000001100157c82 */ /* 0x000fe20008000000 */
[----:B------:R-:W-:Y:S01]  /*17a0*/  UIADD3 UR6, UR12, 0x400, URZ ;  /* 0x000004000c067890 */ /* 0x000fe2000fffe03f */
[----:B------:R-:W-:Y:S02]  /*17b0*/  WARPGROUP.DEPBAR.LE gsb0, 0x0 ;  /* 0x00008000000079c5 */ /* 0x000fe40000010000 */
[----:B------:R-:W-:-:S06]  /*17c0*/  WARPGROUP.ARRIVE ;  /* 0x00000000000079c5 */ /* 0x000fcc0000000000 */
[----:B------:R-:W-:Y:S01]  /*17d0*/  HGMMA.64x16x16.F32.BF16 R40, gdesc[UR16], RZ, !UPT, gsb0 ;  /* 0x00200000102879f0 */ /* 0x000fe2000c0018ff */
[----:B------:R-:W-:Y:S01]  /*17e0*/  UIADD3 UR16, UR12, 0x600, URZ ;  /* 0x000006000c107890 */ /* 0x000fe2000fffe03f */
[----:B------:R-:W-:Y:S01]  /*17f0*/  UMOV UR17, 0x80000020 ;  /* 0x8000002000117882 */ /* 0x000fe20000000000 */
[----:B------:R-:W-:Y:S02]  /*1800*/  WARPGROUP.DEPBAR.LE gsb0, 0x0 ;  /* 0x00008000000079c5 */ /* 0x000fe40000010000 */
[----:B------:R-:W-:-:S06]  /*1810*/  WARPGROUP.ARRIVE ;  /* 0x00000000000079c5 */ /* 0x000fcc0000000000 */
[----:B------:R-:W-:Y:S03]  /*1820*/  HGMMA.64x16x16.F32.BF16 R72, gdesc[UR8], RZ, !UPT, gsb0 ;  /* 0x00200000084879f0 */ /* 0x000fe6000c0018ff */
[----:B------:R-:W-:Y:S02]  /*1830*/  WARPGROUP.DEPBAR.LE gsb0, 0x0 ;  /* 0x00008000000079c5 */ /* 0x000fe40000010000 */
[----:B------:R-:W-:-:S06]  /*1840*/  WARPGROUP.ARRIVE ;  /* 0x00000000000079c5 */ /* 0x000fcc0000000000 */
[----:B------:R-:W-:Y:S01]  /*1850*/  HGMMA.64x16x16.F32.BF16 R104, gdesc[UR20], RZ, !UPT, gsb0 ;  /* 0x00200000146879f0 */ /* 0x000fe2000c0018ff */
[----:B------:R-:W-:Y:S01]  /*1860*/  UMOV UR22, UR14 ;  /* 0x0000000e00167c82 */ /* 0x000fe20008000000 */
[----:B------:R-:W-:Y:S01]  /*1870*/  UMOV UR23, UR15 ;  /* 0x0000000f00177c82 */ /* 0x000fe20008000000 */
[----:B------:R-:W-:Y:S01]  /*1880*/  UMOV UR20, UR6 ;  /* 0x0000000600147c82 */ /* 0x000fe20008000000 */
[----:B------:R-:W-:Y:S01]  /*1890*/  UMOV UR21, 0x80000020 ;  /* 0x8000002000157882 */ /* 0x000fe20000000000 */
[----:B------:R-:W-:Y:S01]  /*18a0*/  UMOV UR8, UR20 ;  /* 0x0000001400087c82 */ /* 0x000fe20008000000 */
[----:B------:R-:W-:Y:S01]  /*18b0*/  UMOV UR9, UR21 ;  /* 0x0000001500097c82 */ /* 0x000fe20008000000 */
[----:B------:R-:W-:Y:S01]  /*18c0*/  UIADD3 UR6, UR12, 0x202, URZ ;  /* 0x000002020c067890 */ /* 0x000fe2000fffe03f */
[----:B------:R-:W-:Y:S02]  /*18d0*/  WARPGROUP.DEPBAR.LE gsb0, 0x0 ;  /* 0x00008000000079c5 */ /* 0x000fe40000010000 */
[----:B------:R-:W-:-:S06]  /*18e0*/  WARPGROUP.ARRIVE ;  /* 0x00000000000079c5 */ /* 0x000fcc0000000000 */
[----:B------:R-:W-:Y:S01]  /*18f0*/  HGMMA.64x16x16.F32.BF16 R96, gdesc[UR20], RZ, !UPT, gsb0 ;  /* 0x00200000146079f0 */ /* 0x000fe2000c0018ff */
[----:B------:R-:W-:Y:S01]  /*1900*/  UMOV UR22, UR18 ;  /* 0x0000001200167c82 */ /* 0x000fe20008000000 */
[----:B------:R-:W-:Y:S01]  /*1910*/  UMOV UR23, UR19 ;  /* 0x0000001300177c82 */ /* 0x000fe20008000000 */
        /* <DEDUP_REMOVED lines=8> */
[----:B------:R-:W-:Y:S01]  /*19a0*/  UIADD3 UR22, UR14, 0x82, URZ ;  /* 0x000000820e167890 */ /* 0x000fe2000fffe03f */
[----:B------:R-:W-:Y:S01]  /*19b0*/  UMOV UR23, 0x80000020 ;  /* 0x8000002000177882 */ /* 0x000fe20000000000 */
        /* <DEDUP_REMOVED lines=8> */
[----:B------:R-:W-:Y:S02]  /*1a40*/  UIADD3 UR8, UR12, 0x2, URZ ;  /* 0x000000020c087890 */ /* 0x000fe4000fffe03f */
[----:B------:R-:W-:Y:S01]  /*1a50*/  UIADD3 UR10, UR14, 0x2, URZ ;  /* 0x000000020e0a7890 */ /* 0x000fe2000fffe03f */
[----:B------:R-:W-:Y:S01]  /*1a60*/  UMOV UR9, 0x80000020 ;  /* 0x8000002000097882 */ /* 0x000fe20000000000 */
[----:B------:R-:W-:Y:S01]  /*1a70*/  UMOV UR11, 0x80000020 ;  /* 0x80000020000b7882 */ /* 0x000fe20000000000 */
[----:B------:R-:W-:Y:S02]  /*1a80*/  UMOV UR21, UR9 ;  /* 0x0000000900157c82 */ /* 0x000fe40008000000 */
[----:B------:R-:W-:Y:S01]  /*1a90*/  UMOV UR20, UR8 ;  /* 0x0000000800147c82 */ /* 0x000fe20008000000 */
[----:B------:R-:W-:Y:S02]  /*1aa0*/  WARPGROUP.DEPBAR.LE gsb0, 0x0 ;  /* 0x00008000000079c5 */ /* 0x000fe40000010000 */
[----:B------:R-:W-:-:S06]  /*1ab0*/  WARPGROUP.ARRIVE ;  /* 0x00000000000079c5 */ /* 0x000fcc0000000000 */
[----:B------:R-:W-:Y:S01]  /*1ac0*/  HGMMA.64x16x16.F32.BF16 R88, gdesc[UR16], RZ, !UPT, gsb0 ;  /* 0x00200000105879f0 */ /* 0x000fe2000c0018ff */
[----:B------:R-:W-:Y:S01]  /*1ad0*/  UIADD3 UR18, UR14, 0x42, URZ ;  /* 0x000000420e127890 */ /* 0x000fe2000fffe03f */
[----:B------:R-:W-:Y:S01]  /*1ae0*/  UMOV UR16, UR8 ;  /* 0x0000000800107c82 */ /* 0x000fe20008000000 */
[----:B------:R-:W-:Y:S01]  /*1af0*/  UMOV UR17, UR9 ;  /* 0x0000000900117c82 */ /* 0x000fe20008000000 */
[----:B------:R-:W-:Y:S01]  /*1b00*/  UMOV UR19, 0x80000020 ;  /* 0x8000002000137882 */ /* 0x000fe20000000000 */
[----:B------:R-:W-:Y:S02]  /*1b10*/  WARPGROUP.DEPBAR.LE gsb0, 0x0 ;  /* 0x00008000000079c5 */ /* 0x000fe40000010000 */
[----:B------:R-:W-:-:S06]  /*1b20*/  WARPGROUP.ARRIVE ;  /* 0x00000000000079c5 */ /* 0x000fcc0000000000 */
[----:B------:R-:W-:Y:S03]  /*1b30*/  HGMMA.64x16x16.F32.BF16 R112, gdesc[UR8], R112, gsb0 ;  /* 0x00200000087079f0 */ /* 0x000fe60008001870 */
[----:B------:R-:W-:Y:S02]  /*1b40*/  WARPGROUP.DEPBAR.LE gsb0, 0x0 ;  /* 0x00008000000079c5 */ /* 0x000fe40000010000 */
[----:B------:R-:W-:-:S06]  /*1b50*/  WARPGROUP.ARRIVE ;  /* 0x00000000000079c5 */ /* 0x000fcc0000000000 */
[----:B------:R-:W-:Y:S03]  /*1b60*/  HGMMA.64x16x16.F32.BF16 R80, gdesc[UR16], R80, gsb0 ;  /* 0x00200000105079f0 */ /* 0x000fe60008001850 */
[----:B------:R-:W-:Y:S02]  /*1b70*/  WARPGROUP.DEPBAR.LE gsb0, 0x0 ;  /* 0x00008000000079c5 */ /* 0x000fe40000010000 */
[----:B------:R-:W-:-:S06]  /*1b80*/  WARPGROUP.ARRIVE ;  /* 0x00000000000079c5 */ /* 0x000fcc0000000000 */
[----:B------:R-:W-:Y:S01]  /*1b90*/  HGMMA.64x16x16.F32.BF16 R48, gdesc[UR20], R48, gsb0 ;  /* 0x00200000143079f0 */ /* 0x000fe20008001830 */
[----:B------:R-:W-:Y:S01]  /*1ba0*/  UMOV UR20, UR6 ;  /* 0x0000000600147c82 */ /* 0x000fe20008000000 */
[----:B------:R-:W-:Y:S01]  /*1bb0*/  UMOV UR21, 0x80000020 ;  /* 0x8000002000157882 */ /* 0x000fe20000000000 */
[----:B------:R-:W-:Y:S01]  /*1bc0*/  UMOV UR16, UR20 ;  /* 0x0000001400107c82 */ /* 0x000fe20008000000 */
[----:B------:R-:W-:Y:S01]  /*1bd0*/  UMOV UR17, UR21 ;  /* 0x0000001500117c82 */ /* 0x000fe20008000000 */
[----:B------:R-:W-:Y:S01]  /*1be0*/  UMOV UR8, UR20 ;  /* 0x0000001400087c82 */ /* 0x000fe20008000000 */
[----:B------:R-:W-:Y:S01]  /*1bf0*/  UMOV UR9, UR21 ;  /* 0x0000001500097c82 */ /* 0x000fe20008000000 */
[----:B------:R-:W-:Y:S02]  /*1c00*/  UIADD3 UR6, UR12, 0x402, URZ ;  /* 0x000004020c067890 */ /* 0x000fe4000fffe03f */
[----:B------:R-:W-:Y:S01]  /*1c10*/  UIADD3 UR12, UR12, 0x602, URZ ;  /* 0x000006020c0c7890 */ /* 0x000fe2000fffe03f */
[----:B------:R-:W-:-:S02]  /*1c20*/  WARPGROUP.DEPBAR.LE gsb0, 0x0 ;  /* 0x00008000000079c5 */ /* 0x000fc40000010000 */
        /* <DEDUP_REMOVED lines=37> */
[----:B------:R-:W-:Y:S03]  /*1e80*/  HGMMA.64x16x16.F32.BF16 R88, gdesc[UR8], R88, gsb0 ;  /* 0x00200000085879f0 */ /* 0x000fe60008001858 */
[----:B------:R-:W-:Y:S02]  /*1e90*/  WARPGROUP.DEPBAR.LE gsb0, 0x0 ;  /* 0x00008000000079c5 */ /* 0x000fe40000010000 */
[----:B------:R-:W-:Y:S05]  /*1ea0*/  @!P1 BRA `(.L_x_22) ;  /* 0x0000000800d09947 */ /* 0x000fea0003800000 */
[----:B------:R-:W-:Y:S01]  /*1eb0*/  UIADD3 UR6, UR39, 0x1, URZ ;  /* 0x0000000127067890 */ /* 0x000fe2000fffe03f */
[----:B------:R-:W-:Y:S02]  /*1ec0*/  IMAD.MOV.U32 R3, RZ, RZ, R0 ;  /* 0x000000ffff037224 */ /* 0x000fe400078e0000 */
[----:B01----:R-:W-:Y:S01]  /*1ed0*/  IMAD.U32 R4, RZ, RZ, UR39 ;  /* 0x00000027ff047e24 */ /* 0x003fe2000f8e00ff */
[----:B------:R-:W-:-:S04]  /*1ee0*/  UISETP.NE.AND UP0, UPT, UR6, 0x6, UPT ;  /* 0x000000060600788c */ /* 0x000fc8000bf05270 */
[----:B------:R-:W-:Y:S02]  /*1ef0*/  USEL UR7, URZ, 0x1, UP0 ;  /* 0x000000013f077887 */ /* 0x000fe40008000000 */
[----:B------:R-:W-:Y:S02]  /*1f00*/  USEL UR6, UR6, URZ, UP0 ;  /* 0x0000003f06067287 */ /* 0x000fe40008000000 */
[----:B------:R-:W-:-:S06]  /*1f10*/  ULOP3.LUT UR7, UR38, UR7, URZ, 0x3c, !UPT ;  /* 0x0000000726077292 */ /* 0x000fcc000f8e3c3f */
[----:B------:R-:W-:-:S07]  /*1f20*/  IMAD.U32 R7, RZ, RZ, UR7 ;  /* 0x00000007ff077e24 */ /* 0x000fce000f8e00ff */
.L_x_29:
[----:B------:R-:W-:Y:S05]  /*1f30*/  @!P0 BRA `(.L_x_23) ;  /* 0x0000000000048947 */ /* 0x000fea0003800000 */
[----:B------:R-:W-:Y:S01]  /*1f40*/  BPT.TRAP 0x1 ;  /* 0x000000040000795c */ /* 0x000fe20000300000 */
.L_x_23:
[----:B------:R-:W-:Y:S01]  /*1f50*/  ULEA UR7, UR6, UR41, 0x3 ;  /* 0x0000002906077291 */ /* 0x000fe2000f8e183f */
[----:B------:R-:W-:-:S08]  /*1f60*/  SHF.L.U32 R5, R7, 0x1f, RZ ;  /* 0x0000001f07057819 */ /* 0x000fd000000006ff */
[----:B------:R0:W1:Y:S01]  /*1f70*/  SYNCS.PHASECHK.TRANS64.TRYWAIT P1, [UR7], R5 ;  /* 0x00000005ff0075a7 */ /* 0x0000620008020147 */
[----:B------:R-:W-:Y:S05]  /*1f80*/  @!P0 BRA `(.L_x_24) ;  /* 0x0000000000048947 */ /* 0x000fea0003800000 */
[----:B------:R-:W-:Y:S01]  /*1f90*/  BPT.TRAP 0x1 ;  /* 0x000000040000795c */ /* 0x000fe20000300000 */
.L_x_24:
[----:B-1----:R-:W-:Y:S05]  /*1fa0*/  @P1 BRA `(.L_x_25) ;  /* 0x0000000000081947 */ /* 0x002fea0003800000 */
[----:B------:R-:W1:Y:S02]  /*1fb0*/  SYNCS.PHASECHK.TRANS64.TRYWAIT P1, [UR7], R5 ;  /* 0x00000005ff0075a7 */ /* 0x000e640008020147 */
[----:B-1----:R-:W-:Y:S05]  /*1fc0*/  @!P1 BRA `(.L_x_26) ;  /* 0x0000009000009947 */ /* 0x002fea0003800000 */
.L_x_25:
[----:B------:R-:W-:Y:S01]  /*1fd0*/  ULEA UR12, UR6, UR4, 0xb ;  /* 0x00000004060c7291 */ /* 0x000fe2000f8e583f */
[----:B------:R-:W-:Y:S01]  /*1fe0*/  WARPGROUP.ARRIVE ;  /* 0x00000000000079c5 */ /* 0x000fe20000000000 */
[----:B------:R-:W-:Y:S01]  /*1ff0*/  UIMAD UR14, UR6, 0xc0, UR5 ;  /* 0x000000c0060e78a4 */ /* 0x000fe2000f8e0205 */
[----:B------:R-:W-:Y:S01]  /*2000*/  UMOV UR13, 0x80000020 ;  /* 0x80000020000d7882 */ /* 0x000fe20000000000 */
[----:B------:R-:W-:Y:S02]  /*2010*/  UMOV UR15, 0x80000020 ;  /* 0x80000020000f7882 */ /* 0x000fe40000000000 */
[----:B------:R-:W-:Y:S01]  /*2020*/  UIADD3 UR10, UR14, 0x40, URZ ;  /* 0x000000400e0a7890 */ /* 0x000fe2000fffe03f */
[----:B------:R-:W-:Y:S01]  /*2030*/  UMOV UR8, UR12 ;  /* 0x0000000c00087c82 */ /* 0x000fe20008000000 */
[----:B------:R-:W-:Y:S01]  /*2040*/  UMOV UR9, UR13 ;  /* 0x0000000d00097c82 */ /* 0x000fe20008000000 */
[----:B------:R-:W-:Y:S02]  /*2050*/  UMOV UR11, 0x80000020 ;  /* 0x80000020000b7882 */ /* 0x000fe40000000000 */
[----:B------:R-:W-:Y:S01]  /*2060*/  HGMMA.64x16x16.F32.BF16 R112, gdesc[UR12], R112, gsb0 ;  /* 0x002000000c7079f0 */ /* 0x000fe20008001870 */
[----:B------:R-:W-:Y:S01]  /*2070*/  UIADD3 UR18, UR14, 0x80, URZ ;  /* 0x000000800e127890 */ /* 0x000fe2000fffe03f */
[----:B------:R-:W-:Y:S01]  /*2080*/  UMOV UR16, UR12 ;  /* 0x0000000c00107c82 */ /* 0x000fe20008000000 */
[----:B------:R-:W-:Y:S01]  /*2090*/  UMOV UR17, UR13 ;  /* 0x0000000d00117c82 */ /* 0x000fe20008000000 */
[----:B------:R-:W-:Y:S01]  /*20a0*/  UMOV UR19, 0x80000020 ;  /* 0x8000002000137882 */ /* 0x000fe20000000000 */
[----:B------:R-:W-:Y:S01]  /*20b0*/  UIADD3 UR7, UR12, 0x200, URZ ;  /* 0x000002000c077890 */ /* 0x000fe2000fffe03f */
[----:B------:R-:W-:Y:S01]  /*20c0*/  UMOV UR22, UR14 ;  /* 0x0000000e00167c82 */ /* 0x000fe20008000000 */
[----:B------:R-:W-:Y:S01]  /*20d0*/  UMOV UR23, UR15 ;  /* 0x0000000f00177c82 */ /* 0x000fe20008000000 */
[----:B------:R-:W-:-:S02]  /*20e0*/  WARPGROUP.DEPBAR.LE gsb0, 0x0 ;  /* 0x00008000000079c5 */ /* 0x000fc40000010000 */
        /* <DEDUP_REMOVED lines=14> */
[----:B------:R-:W-:Y:S01]  /*21d0*/  HGMMA.64x16x16.F32.BF16 R40, gdesc[UR16], R40, gsb0 ;  /* 0x00200000102879f0 */ /* 0x000fe20008001828 */
[----:B------:R-:W-:Y:S01]  /*21e0*/  UIADD3 UR16, UR12, 0x600, URZ ;  /* 0x000006000c107890 */ /* 0x000fe2000fffe03f */
[----:B------:R-:W-:Y:S01]  /*21f0*/  UMOV UR17, 0x80000020 ;  /* 0x8000002000117882 */ /* 0x000fe20000000000 */
[----:B------:R-:W-:Y:S02]  /*2200*/  WARPGROUP.DEPBAR.LE gsb0, 0x0 ;  /* 0x00008000000079c5 */ /* 0x000fe40000010000 */
[----:B------:R-:W-:-:S06]  /*2210*/  WARPGROUP.ARRIVE ;  /* 0x00000000000079c5 */ /* 0x000fcc0000000000 */
[----:B------:R-:W-:Y:S03]  /*2220*/  HGMMA.64x16x16.F32.BF16 R72, gdesc[UR8], R72, gsb0 ;  /* 0x00200000084879f0 */ /* 0x000fe60008001848 */
[----:B------:R-:W-:Y:S02]  /*2230*/  WARPGROUP.DEPBAR.LE gsb0, 0x0 ;  /* 0x00008000000079c5 */ /* 0x000fe40000010000 */
[----:B------:R-:W-:-:S06]  /*2240*/  WARPGROUP.ARRIVE ;  /* 0x00000000000079c5 */ /* 0x000fcc0000000000 */
[----:B------:R-:W-:Y:S01]  /*2250*/  HGMMA.64x16x16.F32.BF16 R104, gdesc[UR20], R104, gsb0 ;  /* 0x00200000146879f0 */ /* 0x000fe20008001868 */
        /* <DEDUP_REMOVED lines=9> */
[----:B------:R-:W-:Y:S01]  /*22f0*/  HGMMA.64x16x16.F32.BF16 R96, gdesc[UR20], R96, gsb0 ;  /* 0x00200000146079f0 */ /* 0x000fe20008001860 */
[----:B------:R-:W-:Y:S01]  /*2300*/  UMOV UR22, UR18 ;  /* 0x0000001200167c82 */ /* 0x000fe20008000000 */
[----:B------:R-:W-:Y:S01]  /*2310*/  UMOV UR23, UR19 ;  /* 0x0000001300177c82 */ /* 0x000fe20008000000 */
        /* <DEDUP_REMOVED lines=8> */
[----:B------:R-:W-:Y:S01]  /*23a0*/  UIADD3 UR22, UR14, 0x82, URZ ;  /* 0x000000820e167890 */ /* 0x000fe2000fffe03f */
[----:B------:R-:W-:Y:S01]  /*23b0*/  UMOV UR23, 0x80000020 ;  /* 0x8000002000177882 */ /* 0x000fe20000000000 */
        /* <DEDUP_REMOVED lines=13> */
[----:B------:R-:W-:Y:S02]  /*2490*/  UIADD3 UR16, UR12, 0x2, URZ ;  /* 0x000000020c107890 */ /* 0x000fe4000fffe03f */
[----:B------:R-:W-:Y:S01]  /*24a0*/  UIADD3 UR18, UR14, 0x2, URZ ;  /* 0x000000020e127890 */ /* 0x000fe2000fffe03f */
[----:B------:R-:W-:Y:S01]  /*24b0*/  UMOV UR17, 0x80000020 ;  /* 0x8000002000117882 */ /* 0x000fe20000000000 */
[----:B------:R-:W-:Y:S01]  /*24c0*/  UMOV UR19, 0x80000020 ;  /* 0x8000002000137882 */ /* 0x000fe20000000000 */
[----:B------:R-:W-:Y:S02]  /*24d0*/  UMOV UR9, UR17 ;  /* 0x0000001100097c82 */ /* 0x000fe40008000000 */
[----:B------:R-:W-:Y:S01]  /*24e0*/  UMOV UR8, UR16 ;  /* 0x0000001000087c82 */ /* 0x000fe20008000000 */
[----:B------:R-:W-:Y:S01]  /*24f0*/  UMOV UR20, UR16 ;  /* 0x0000001000147c82 */ /* 0x000fe20008000000 */
[----:B------:R-:W-:Y:S01]  /*2500*/  UMOV UR21, UR17 ;  /* 0x0000001100157c82 */ /* 0x000fe20008000000 */
        /* <DEDUP_REMOVED lines=58> */
[----:B------:R-:W-:Y:S01]  /*28b0*/  BPT.TRAP 0x1 ;  /* 0x000000040000795c */ /* 0x000fe20000300000 */
.L_x_27:
[----:B------:R-:W-:-:S13]  /*28c0*/  ISETP.NE.AND P1, PT, R22, RZ, PT ;  /* 0x000000ff1600720c */ /* 0x000fda0003f25270 */
[----:B01----:R-:W-:-:S05]  /*28d0*/  @P1 LEA R5, R4, UR41, 0x3 ;  /* 0x0000002904051c11 */ /* 0x003fca000f8e18ff */
[----:B------:R-:W-:-:S05]  /*28e0*/  @P1 VIADD R5, R5, 0x30 ;  /* 0x0000003005051836 */ /* 0x000fca0000000000 */
[----:B------:R-:W-:-:S04]  /*28f0*/  @P1 PRMT R5, R120, 0x654, R5 ;  /* 0x0000065478051816 */ /* 0x000fc80000000005 */
[----:B------:R0:W-:Y:S01]  /*2900*/  @P1 SYNCS.ARRIVE.TRANS64.RED.A1T0 RZ, [R5+URZ], RZ ;  /* 0x000000ff05ff19a7 */ /* 0x0001e2000810043f */
[----:B------:R-:W-:-:S13]  /*2910*/  ISETP.GT.U32.AND P1, PT, R19, 0x1, PT ;  /* 0x000000011300780c */ /* 0x000fda0003f24070 */
[----:B0-----:R-:W-:Y:S05]  /*2920*/  @P1 BRA `(.L_x_28) ;  /* 0x0000000000041947 */ /* 0x001fea0003800000 */
[----:B------:R-:W-:Y:S01]  /*2930*/  BPT.TRAP 0x1 ;  /* 0x000000040000795c */ /* 0x000fe20000300000 */
.L_x_28:
[----:B------:R-:W-:Y:S01]  /*2940*/  UIADD3 UR6, UR6, 0x1, URZ ;  /* 0x0000000106067890 */ /* 0x000fe2000fffe03f */
[C---:B------:R-:W-:Y:S01]  /*2950*/  ISETP.GT.AND P2, PT, R3.reuse, 0x1, PT ;  /* 0x000000010300780c */ /* 0x040fe20003f44270 */
[----:B------:R-:W-:Y:S02]  /*2960*/  VIADD R4, R4, 0x1 ;  /* 0x0000000104047836 */ /* 0x000fe40000000000 */
[----:B------:R-:W-:Y:S01]  /*2970*/  UISETP.NE.AND UP0, UPT, UR6, 0x6, UPT ;  /* 0x000000060600788c */ /* 0x000fe2000bf05270 */
[----:B------:R-:W-:Y:S02]  /*2980*/  VIADD R3, R3, 0xffffffff ;  /* 0xffffffff03037836 */ /* 0x000fe40000000000 */
[C---:B------:R-:W-:Y:S01]  /*2990*/  ISETP.NE.AND P1, PT, R4.reuse, 0x6, PT ;  /* 0x000000060400780c */ /* 0x040fe20003f25270 */
[----:B------:R-:W-:Y:S02]  /*29a0*/  USEL UR7, URZ, 0x1, UP0 ;  /* 0x000000013f077887 */ /* 0x000fe40008000000 */
[----:B------:R-:W-:Y:S01]  /*29b0*/  USEL UR6, UR6, URZ, UP0 ;  /* 0x0000003f06067287 */ /* 0x000fe20008000000 */
[----:B------:R-:W-:-:S03]  /*29c0*/  SEL R4, R4, RZ, P1 ;  /* 0x000000ff04047207 */ /* 0x000fc60000800000 */
[----:B------:R-:W-:Y:S01]  /*29d0*/  LOP3.LUT R7, R7, UR7, RZ, 0x3c, !PT ;  /* 0x0000000707077c12 */ /* 0x000fe2000f8e3cff */
[----:B------:R-:W-:Y:S07]  /*29e0*/  @P2 BRA `(.L_x_29) ;  /* 0xfffffff400502947 */ /* 0x000fee000383ffff */
.L_x_22:
[----:B------:R-:W2:Y:S02]  /*29f0*/  LDC R3, c[0x0][0x28c] ;  /* 0x0000a300ff037b82 */ /* 0x000ea40000000800 */
[----:B--2---:R-:W-:-:S13]  /*2a00*/  ISETP.GE.AND P1, PT, R3, 0x1, PT ;  /* 0x000000010300780c */ /* 0x004fda0003f26270 */
[----:B------:R-:W-:Y:S05]  /*2a10*/  @!P1 BRA `(.L_x_30) ;  /* 0x0000000000389947 */ /* 0x000fea0003800000 */
[----:B------:R-:W-:Y:S05]  /*2a20*/  @!P0 BRA `(.L_x_31) ;  /* 0x0000000000048947 */ /* 0x000fea0003800000 */
[----:B------:R-:W-:Y:S01]  /*2a30*/  BPT.TRAP 0x1 ;  /* 0x000000040000795c */ /* 0x000fe20000300000 */
.L_x_31:
[----:B------:R-:W-:-:S13]  /*2a40*/  ISETP.NE.AND P0, PT, R22, RZ, PT ;  /* 0x000000ff1600720c */ /* 0x000fda0003f05270 */
[----:B------:R-:W-:-:S04]  /*2a50*/  @P0 VIADD R0, R0, UR39 ;  /* 0x0000002700000c36 */ /* 0x000fc80008000000 */
[----:B01----:R-:W-:-:S05]  /*2a60*/  @P0 IMAD.WIDE.U32 R4, R0, -0x55555555, RZ ;  /* 0xaaaaaaab00040825 */ /* 0x003fca00078e00ff */
[----:B------:R-:W-:-:S05]  /*2a70*/  @P0 SHF.R.U32.HI R5, RZ, 0x2, R5 ;  /* 0x00000002ff050819 */ /* 0x000fca0000011605 */
[----:B------:R-:W-:-:S05]  /*2a80*/  @P0 IMAD R0, R5, -0x6, R0 ;  /* 0xfffffffa05000824 */ /* 0x000fca00078e0200 */
[----:B------:R-:W-:-:S05]  /*2a90*/  @P0 LEA R0, R0, UR41, 0x3 ;  /* 0x0000002900000c11 */ /* 0x000fca000f8e18ff */
[----:B------:R-:W-:-:S05]  /*2aa0*/  @P0 VIADD R3, R0, 0x30 ;  /* 0x0000003000030836 */ /* 0x000fca0000000000 */
[----:B------:R-:W-:-:S04]  /*2ab0*/  @P0 PRMT R3, R120, 0x654, R3 ;  /* 0x0000065478030816 */ /* 0x000fc80000000003 */
[----:B------:R2:W-:Y:S01]  /*2ac0*/  @P0 SYNCS.ARRIVE.TRANS64.RED.A1T0 RZ, [R3+URZ], RZ ;  /* 0x000000ff03ff09a7 */ /* 0x0005e2000810043f */
[----:B------:R-:W-:-:S13]  /*2ad0*/  ISETP.GT.U32.AND P0, PT, R19, 0x1, PT ;  /* 0x000000011300780c */ /* 0x000fda0003f04070 */
[----:B--2---:R-:W-:Y:S05]  /*2ae0*/  @P0 BRA `(.L_x_30) ;  /* 0x0000000000040947 */ /* 0x004fea0003800000 */
[----:B------:R-:W-:Y:S01]  /*2af0*/  BPT.TRAP 0x1 ;  /* 0x000000040000795c */ /* 0x000fe20000300000 */
.L_x_30:
[----:B------:R-:W2:Y:S01]  /*2b00*/  LDC R9, c[0x0][0x288] ;  /* 0x0000a200ff097b82 */ /* 0x000ea20000000800 */
[--C-:B------:R-:W-:Y:S01]  /*2b10*/  SHF.R.U32.HI R0, RZ, 0x2, R18.reuse ;  /* 0x00000002ff007819 */ /* 0x100fe20000011612 */
[----:B------:R-:W-:Y:S01]  /*2b20*/  IMAD R13, R124, 0x30, RZ ;  /* 0x000000307c0d7824 */ /* 0x000fe200078e02ff */
[----:B01----:R-:W-:Y:S01]  /*2b30*/  SHF.R.U32.HI R5, RZ, 0x7, R18 ;  /* 0x00000007ff057819 */ /* 0x003fe20000011612 */
[----:B------:R-:W-:Y:S01]  /*2b40*/  UIADD3 UR39, UR40, UR39, URZ ;  /* 0x0000002728277290 */ /* 0x000fe2000fffe03f */
[C---:B------:R-:W-:Y:S01]  /*2b50*/  LOP3.LUT R4, R18.reuse, 0x60, RZ, 0xc0, !PT ;  /* 0x0000006012047812 */ /* 0x040fe200078ec0ff */
[----:B------:R-:W-:Y:S01]  /*2b60*/  IMAD.SHL.U32 R10, R18, 0x2, RZ ;  /* 0x00000002120a7824 */ /* 0x000fe200078e00ff */
[----:B------:R-:W-:Y:S01]  /*2b70*/  LOP3.LUT R3, R0, 0x7, RZ, 0xc0, !PT ;  /* 0x0000000700037812 */ /* 0x000fe200078ec0ff */
[----:B------:R-:W-:Y:S01]  /*2b80*/  UISETP.GT.U32.AND UP0, UPT, UR39, 0x5, UPT ;  /* 0x000000052700788c */ /* 0x000fe2000bf04070 */
[----:B------:R-:W-:Y:S01]  /*2b90*/  LOP3.LUT R0, R5, 0x1, RZ, 0xc0, !PT ;  /* 0x0000000105007812 */ /* 0x000fe200078ec0ff */
[----:B------:R-:W-:Y:S01]  /*2ba0*/  ULDC UR7, c[0x0][0x284] ;  /* 0x0000a10000077ab9 */ /* 0x000fe20000000800 */
[----:B------:R-:W-:Y:S01]  /*2bb0*/  SHF.R.U32.HI R6, RZ, 0x1, R4 ;  /* 0x00000001ff067819 */ /* 0x000fe20000011604 */
[----:B------:R-:W-:Y:S01]  /*2bc0*/  UISETP.LT.U32.AND UP0, UPT, UR40, 0x6, UP0 ;  /* 0x000000062800788c */ /* 0x000fe20008701070 */
[----:B------:R-:W-:Y:S01]  /*2bd0*/  LOP3.LUT R4, R18, 0x3, RZ, 0xc0, !PT ;  /* 0x0000000312047812 */ /* 0x000fe200078ec0ff */
[----:B------:R-:W-:Y:S01]  /*2be0*/  IMAD.SHL.U32 R8, R0, 0x40, RZ ;  /* 0x0000004000087824 */ /* 0x000fe200078e00ff */
[----:B------:R-:W-:Y:S01]  /*2bf0*/  IADD3 R5, RZ, -R6, -R3 ;  /* 0x80000006ff057210 */ /* 0x000fe20007ffe803 */
[----:B------:R-:W-:Y:S01]  /*2c00*/  UISETP.GE.U32.AND UP1, UPT, UR40, 0x6, UPT ;  /* 0x000000062800788c */ /* 0x000fe2000bf26070 */
[----:B------:R-:W-:Y:S01]  /*2c10*/  SHF.R.S32.HI R127, RZ, 0x1f, R23 ;  /* 0x0000001fff7f7819 */ /* 0x000fe20000011417 */
[----:B------:R-:W-:Y:S01]  /*2c20*/  ULDC.64 UR8, c[0x0][0x5d0] ;  /* 0x0001740000087ab9 */ /* 0x000fe20000000a00 */
[----:B------:R-:W-:Y:S01]  /*2c30*/  LOP3.LUT R7, R8, 0x40, R3, 0xe2, !PT ;  /* 0x0000004008077812 */ /* 0x000fe200078ee203 */
[----:B------:R-:W-:Y:S01]  /*2c40*/  IMAD R3, R0, -0x40, R5 ;  /* 0xffffffc000037824 */ /* 0x000fe200078e0205 */
[----:B------:R-:W-:Y:S01]  /*2c50*/  LOP3.LUT R10, R13, 0x6, R10, 0xf8, !PT ;  /* 0x000000060d0a7812 */ /* 0x000fe200078ef80a */
[----:B------:R-:W-:Y:S01]  /*2c60*/  IMAD.SHL.U32 R0, R123, 0x200, RZ ;  /* 0x000002007b007824 */ /* 0x000fe200078e00ff */
[----:B------:R-:W-:Y:S01]  /*2c70*/  UIMAD.WIDE.U32 UR4, UR39, -0x55555555, URZ ;  /* 0xaaaaaaab270478a5 */ /* 0x000fe2000f8e003f */
[----:B--2---:R-:W-:Y:S01]  /*2c80*/  ISETP.GE.AND P0, PT, R13, R9, PT ;  /* 0x000000090d00720c */ /* 0x004fe20003f06270 */
[----:B------:R-:W-:Y:S01]  /*2c90*/  USEL UR6, URZ, 0x1, !UP0 ;  /* 0x000000013f067887 */ /* 0x000fe2000c000000 */
[----:B------:R-:W-:Y:S01]  /*2ca0*/  IMAD R8, R4, -0x2, R9 ;  /* 0xfffffffe04087824 */ /* 0x000fe200078e0209 */
[----:B------:R-:W-:Y:S01]  /*2cb0*/  SHF.R.S32.HI R11, RZ, 0x1f, R10 ;  /* 0x0000001fff0b7819 */ /* 0x000fe2000001140a */
[----:B------:R-:W-:Y:S01]  /*2cc0*/  IMAD R4, R127, UR8, RZ ;  /* 0x000000087f047c24 */ /* 0x000fe2000f8e02ff */
[C---:B------:R-:W-:Y:S01]  /*2cd0*/  ISETP.GE.OR P0, PT, R0.reuse, UR7, P0 ;  /* 0x0000000700007c0c */ /* 0x040fe20008706670 */
[----:B------:R-:W-:Y:S01]  /*2ce0*/  IMAD.WIDE R14, R123, 0x200, RZ ;  /* 0x000002007b0e7825 */ /* 0x000fe200078e02ff */
[----:B------:R-:W-:Y:S01]  /*2cf0*/  USHF.R.U32.HI UR4, URZ, 0x2, UR5 ;  /* 0x000000023f047899 */ /* 0x000fe20008011605 */
[----:B------:R-:W-:Y:S01]  /*2d00*/  IADD3 R3, -R0, UR7, R3 ;  /* 0x0000000700037c10 */ /* 0x000fe2000fffe103 */
[----:B------:R-:W-:Y:S01]  /*2d10*/  ULOP3.LUT UR38, UR38, UR6, URZ, 0x3c, !UPT ;  /* 0x0000000626267292 */ /* 0x000fe2000f8e3c3f */
[C---:B------:R-:W-:Y:S01]  /*2d20*/  IMAD R9, R23.reuse, UR9, R4 ;  /* 0x0000000917097c24 */ /* 0x040fe2000f8e0204 */
[----:B------:R-:W-:Y:S01]  /*2d30*/  UIMAD UR39, UR4, -0x6, UR39 ;  /* 0xfffffffa042778a4 */ /* 0x000fe2000f8e0227 */
[----:B------:R-:W-:Y:S01]  /*2d40*/  IMAD.WIDE.U32 R4, R23, UR8, R10 ;  /* 0x0000000817047c25 */ /* 0x000fe2000f8e000a */
[----:B------:R-:W-:Y:S01]  /*2d50*/  @UP1 ULOP3.LUT UR38, UR38, 0x1, UR4, 0x78, !UPT ;  /* 0x0000000126261892 */ /* 0x000fe2000f8e7804 */
[----:B------:R-:W-:-:S02]  /*2d60*/  LOP3.LUT R7, R14, R7, R6, 0xfe, !PT ;  /* 0x000000070e077212 */ /* 0x000fc400078efe06 */
[----:B------:R-:W-:Y:S02]  /*2d70*/  IMAD.IADD R6, R8, 0x1, -R13 ;  /* 0x0000000108067824 */ /* 0x000fe400078e0a0d */
[----:B------:R-:W-:Y:S02]  /*2d80*/  IMAD.IADD R9, R5, 0x1, R9 ;  /* 0x0000000105097824 */ /* 0x000fe400078e0209 */
[----:B------:R-:W-:Y:S02]  /*2d90*/  IMAD.MOV.U32 R0, RZ, RZ, -0x1 ;  /* 0xffffffffff007424 */ /* 0x000fe400078e00ff */
[----:B------:R-:W-:Y:S01]  /*2da0*/  IMAD.MOV.U32 R8, RZ, RZ, R4 ;  /* 0x000000ffff087224 */ /* 0x000fe200078e0004 */
[----:B------:R-:W-:Y:S06]  /*2db0*/  @P0 BRA `(.L_x_32) ;  /* 0x0000006400180947 */ /* 0x000fec0003800000 */
[----:B------:R-:W0:Y:S01]  /*2dc0*/  LDC.64 R4, c[0x0][0x5c8] ;  /* 0x00017200ff047b82 */ /* 0x000e220000000a00 */
[----:B-----5:R-:W-:Y:S01]  /*2dd0*/  FSETP.NEU.AND P2, PT, R122, RZ, PT ;  /* 0x000000ff7a00720b */ /* 0x020fe20003f4d000 */
[----:B------:R-:W-:Y:S01]  /*2de0*/  BSSY B0, `(.L_x_32) ;  /* 0x0000643000007945 */ /* 0x000fe20003800000 */
[----:B------:R-:W-:-:S04]  /*2df0*/  ISETP.GT.AND P0, PT, R6, RZ, PT ;  /* 0x000000ff0600720c */ /* 0x000fc80003f04270 */
[----:B------:R-:W-:Y:S01]  /*2e00*/  ISETP.GT.AND P1, PT, R3, RZ, P0 ;  /* 0x000000ff0300720c */ /* 0x000fe20000724270 */
[-C--:B0-----:R-:W-:Y:S02]  /*2e10*/  IMAD R12, R15, R4.reuse, RZ ;  /* 0x000000040f0c7224 */ /* 0x081fe400078e02ff */
[----:B------:R-:W-:-:S04]  /*2e20*/  IMAD.WIDE.U32 R132, R7, R4, R8 ;  /* 0x0000000407847225 */ /* 0x000fc800078e0008 */
[----:B------:R-:W-:-:S04]  /*2e30*/  IMAD R9, R7, R5, R12 ;  /* 0x0000000507097224 */ /* 0x000fc800078e020c */
[----:B------:R-:W-:Y:S01]  /*2e40*/  IMAD.IADD R135, R133, 0x1, R9 ;  /* 0x0000000185877824 */ /* 0x000fe200078e0209 */
[----:B------:R-:W-:Y:S06]  /*2e50*/  @!P2 BRA `(.L_x_33) ;  /* 0x0000004400dca947 */ /* 0x000fec0003800000 */
[----:B------:R-:W0:Y:S01]  /*2e60*/  LDC.64 R20, c[0x0][0x5b8] ;  /* 0x00016e00ff147b82 */ /* 0x000e220000000a00 */
[----:B------:R-:W-:-:S07]  /*2e70*/  ULDC.64 UR4, c[0x0][0x5c0] ;  /* 0x0001700000047ab9 */ /* 0x000fce0000000a00 */
[----:B------:R-:W1:Y:S08]  /*2e80*/  LDC.64 R124, c[0x0][0x5b0] ;  /* 0x00016c00ff7c7b82 */ /* 0x000e700000000a00 */
[----:B------:R-:W2:Y:S01]  /*2e90*/  LDC.64 R12, c[0x0][0x5a8] ;  /* 0x00016a00ff0c7b82 */ /* 0x000ea20000000a00 */
[-C--:B0-----:R-:W-:Y:S02]  /*2ea0*/  IMAD R8, R127, R20.reuse, RZ ;  /* 0x000000147f087224 */ /* 0x081fe400078e02ff */
[----:B------:R-:W-:-:S04]  /*2eb0*/  IMAD.WIDE.U32 R126, R23, R20, R10 ;  /* 0x00000014177e7225 */ /* 0x000fc800078e000a */
[----:B------:R-:W-:Y:S02]  /*2ec0*/  IMAD R21, R23, R21, R8 ;  /* 0x0000001517157224 */ /* 0x000fe400078e0208 */
[-C--:B-1----:R-:W-:Y:S02]  /*2ed0*/  IMAD R14, R15, R124.reuse, RZ ;  /* 0x0000007c0f0e7224 */ /* 0x082fe400078e02ff */
[----:B------:R-:W-:Y:S02]  /*2ee0*/  IMAD.IADD R129, R127, 0x1, R21 ;  /* 0x000000017f817824 */ /* 0x000fe400078e0215 */
[----:B------:R-:W-:Y:S02]  /*2ef0*/  IMAD.MOV.U32 R128, RZ, RZ, R126 ;  /* 0x000000ffff807224 */ /* 0x000fe400078e007e */
[C---:B------:R-:W-:Y:S02]  /*2f00*/  IMAD R123, R7.reuse, R125, R14 ;  /* 0x0000007d077b7224 */ /* 0x040fe400078e020e */
[----:B------:R-:W-:-:S04]  /*2f10*/  IMAD.WIDE.U32 R8, R7, R124, R128 ;  /* 0x0000007c07087225 */ /* 0x000fc800078e0080 */
[----:B------:R-:W-:Y:S01]  /*2f20*/  IMAD.IADD R9, R9, 0x1, R123 ;  /* 0x0000000109097824 */ /* 0x000fe200078e027b */
[----:B--2---:R-:W-:-:S04]  /*2f30*/  LEA R14, P2, R8, R12, 0x1 ;  /* 0x0000000c080e7211 */ /* 0x004fc800078408ff */
[----:B------:R-:W-:-:S05]  /*2f40*/  LEA.HI.X R15, R8, R13, R9, 0x1, P2 ;  /* 0x0000000d080f7211 */ /* 0x000fca00010f0c09 */
[----:B------:R0:W2:Y:S01]  /*2f50*/  @P1 LDG.E.LTC128B.U16 R133, desc[UR36][R14.64] ;  /* 0x000000240e851981 */ /* 0x0000a2000c1e1520 */
[----:B------:R-:W-:Y:S01]  /*2f60*/  LEA R8, P2, R132, UR4, 0x1 ;  /* 0x0000000484087c11 */ /* 0x000fe2000f8408ff */
[----:B------:R-:W-:Y:S01]  /*2f70*/  IMAD.WIDE.U32 R130, R7, R124, R10 ;  /* 0x0000007c07827225 */ /* 0x000fe200078e000a */
[----:B------:R-:W-:Y:S01]  /*2f80*/  ISETP.GT.AND P3, PT, R6, 0x1, PT ;  /* 0x000000010600780c */ /* 0x000fe20003f64270 */
[----:B------:R-:W-:Y:S02]  /*2f90*/  BSSY B1, `(.L_x_34) ;  /* 0x0000011000017945 */ /* 0x000fe40003800000 */
[----:B------:R-:W-:Y:S02]  /*2fa0*/  IMAD.IADD R131, R123, 0x1, R131 ;  /* 0x000000017b837824 */ /* 0x000fe400078e0283 */
[----:B------:R-:W-:-:S04]  /*2fb0*/  IMAD.WIDE.U32 R130, R23, R20, R130 ;  /* 0x0000001417827225 */ /* 0x000fc800078e0082 */
[----:B0-----:R-:W-:Y:S01]  /*2fc0*/  IMAD.IADD R15, R21, 0x1, R131 ;  /* 0x00000001150f7824 */ /* 0x001fe200078e0283 */
[----:B------:R-:W-:Y:S02]  /*2fd0*/  LEA R14, P4, R130, R12, 0x1 ;  /* 0x0000000c820e7211 */ /* 0x000fe400078808ff */
[----:B------:R-:W-:Y:S02]  /*2fe0*/  SHF.L.U64.HI R131, R124, 0x3, R125 ;  /* 0x000000037c837819 */ /* 0x000fe4000001027d */
[----:B------:R-:W-:Y:S01]  /*2ff0*/  LEA.HI.X R15, R130, R13, R15, 0x1, P4 ;  /* 0x0000000d820f7211 */ /* 0x000fe200020f0c0f */
[----:B------:R-:W-:Y:S02]  /*3000*/  IMAD.SHL.U32 R130, R124, 0x8, RZ ;  /* 0x000000087c827824 */ /* 0x000fe400078e00ff */
[----:B--2---:R-:W-:-:S04]  /*3010*/  IMAD.U32 R9, R133, 0x10000, RZ ;  /* 0x0001000085097824 */ /* 0x004fc800078e00ff */
[----:B------:R-:W-:-:S04]  /*3020*/  FMUL R9, R9, R122 ;  /* 0x0000007a09097220 */ /* 0x000fc80000400000 */
[----:B------:R-:W-:Y:S01]  /*3030*/  FFMA R112, R112, R121, R9 ;  /* 0x0000007970707223 */ /* 0x000fe20000000009 */
[----:B------:R-:W-:Y:S02]  /*3040*/  LEA.HI.X R9, R132, UR5, R135, 0x1, P2 ;  /* 0x0000000584097c11 */ /* 0x000fe400090f0c87 */
[----:B------:R-:W-:Y:S02]  /*3050*/  ISETP.GT.AND P2, PT, R3, RZ, P3 ;  /* 0x000000ff0300720c */ /* 0x000fe40001f44270 */
[----:B------:R-:W-:-:S05]  /*3060*/  F2FP.BF16.F32.PACK_AB R112, RZ, R112 ;  /* 0x00000070ff70723e */ /* 0x000fca00000010ff */
[----:B------:R0:W-:Y:S06]  /*3070*/  @P1 STG.E.U16 desc[UR36][R8.64], R112 ;  /* 0x0000007008001986 */ /* 0x0001ec000c101524 */
[----:B------:R-:W-:Y:S05]  /*3080*/  @!P2 BRA `(.L_x_35) ;  /* 0x000000000004a947 */ /* 0x000fea0003800000 */
[----:B------:R1:W5:Y:S02]  /*3090*/  LDG.E.LTC128B.U16 R133, desc[UR36][R14.64+0x2] ;  /* 0x000002240e857981 */ /* 0x000364000c1e1520 */
.L_x_35:
[----:B------:R-:W-:Y:S05]  /*30a0*/  BSYNC B1 ;  /* 0x0000000000017941 */ /* 0x000fea0003800000 */
.L_x_34:
[----:B-----5:R-:W-:Y:S01]  /*30b0*/  IMAD.U32 R135, R133, 0x10000, RZ ;  /* 0x0001000085877824 */ /* 0x020fe200078e00ff */
[----:B------:R-:W-:Y:S01]  /*30c0*/  ISETP.GT.AND P1, PT, R3, 0x8, P0 ;  /* 0x000000080300780c */ /* 0x000fe20000724270 */
[----:B------:R-:W-:-:S04]  /*30d0*/  IMAD.WIDE.U32 R138, R7, R124, R130 ;  /* 0x0000007c078a7225 */ /* 0x000fc800078e0082 */
[----:B0-----:R-:W-:Y:S01]  /*30e0*/  FMUL R112, R135, R122 ;  /* 0x0000007a87707220 */ /* 0x001fe20000400000 */
[----:B------:R-:W-:Y:S01]  /*30f0*/  IMAD.IADD R143, R123, 0x1, R139 ;  /* 0x000000017b8f7824 */ /* 0x000fe200078e028b */
[----:B------:R-:W-:Y:S02]  /*3100*/  IADD3 R132, P4, R126, R138, RZ ;  /* 0x0000008a7e847210 */ /* 0x000fe40007f9e0ff */
[----:B------:R-:W-:-:S03]  /*3110*/  FFMA R113, R113, R121, R112 ;  /* 0x0000007971717223 */ /* 0x000fc60000000070 */
[----:B------:R-:W-:Y:S01]  /*3120*/  IMAD.X R134, R143, 0x1, R129, P4 ;  /* 0x000000018f867824 */ /* 0x000fe200020e0681 */
[C---:B------:R-:W-:Y:S02]  /*3130*/  LEA R112, P4, R132.reuse, R12, 0x1 ;  /* 0x0000000c84707211 */ /* 0x040fe400078808ff */
[----:B------:R-:W-:Y:S02]  /*3140*/  F2FP.BF16.F32.PACK_AB R135, RZ, R113 ;  /* 0x00000071ff87723e */ /* 0x000fe400000010ff */
[--C-:B------:R-:W-:Y:S02]  /*3150*/  LEA.HI.X R113, R132, R13, R134.reuse, 0x1, P4 ;  /* 0x0000000d84717211 */ /* 0x100fe400020f0c86 */
[----:B------:R-:W-:Y:S02]  /*3160*/  PRMT R134, R135, 0x7610, R134 ;  /* 0x0000761087867816 */ /* 0x000fe40000000086 */
[----:B------:R-:W-:-:S03]  /*3170*/  PRMT R132, R133, 0x7610, R132 ;  /* 0x0000761085847816 */ /* 0x000fc60000000084 */
[----:B------:R0:W-:Y:S04]  /*3180*/  @P2 STG.E.U16 desc[UR36][R8.64+0x2], R134 ;  /* 0x0000028608002986 */ /* 0x0001e8000c101524 */
[----:B------:R2:W3:Y:S01]  /*3190*/  @P1 LDG.E.LTC128B.U16 R132, desc[UR36][R112.64] ;  /* 0x0000002470841981 */ /* 0x0004e2000c1e1520 */
[----:B------:R-:W-:Y:S01]  /*31a0*/  IMAD.SHL.U32 R133, R4, 0x10, RZ ;  /* 0x0000001004857824 */ /* 0x000fe200078e00ff */
[----:B------:R-:W-:Y:S01]  /*31b0*/  IADD3 R140, P2, R10, R138, RZ ;  /* 0x0000008a0a8c7210 */ /* 0x000fe20007f5e0ff */
[----:B------:R-:W-:Y:S03]  /*31c0*/  BSSY B1, `(.L_x_36) ;  /* 0x0000011000017945 */ /* 0x000fe60003800000 */
[----:B------:R-:W-:Y:S01]  /*31d0*/  IADD3 R136, P4, R133, R8, RZ ;  /* 0x0000000885887210 */ /* 0x000fe20007f9e0ff */
[----:B------:R-:W-:Y:S01]  /*31e0*/  IMAD.X R141, R11, 0x1, R143, P2 ;  /* 0x000000010b8d7824 */ /* 0x000fe200010e068f */
[----:B------:R-:W-:Y:S01]  /*31f0*/  ISETP.GT.AND P2, PT, R3, 0x8, P3 ;  /* 0x000000080300780c */ /* 0x000fe20001f44270 */
[----:B------:R-:W-:-:S04]  /*3200*/  IMAD.WIDE.U32 R140, R23, R20, R140 ;  /* 0x00000014178c7225 */ /* 0x000fc800078e008c */
[----:B0-----:R-:W-:Y:S01]  /*3210*/  IMAD.IADD R134, R21, 0x1, R141 ;  /* 0x0000000115867824 */ /* 0x001fe200078e028d */
[----:B--2---:R-:W-:-:S04]  /*3220*/  LEA R112, P5, R140, R12, 0x1 ;  /* 0x0000000c8c707211 */ /* 0x004fc800078a08ff */
[----:B------:R-:W-:Y:S01]  /*3230*/  LEA.HI.X R113, R140, R13, R134, 0x1, P5 ;  /* 0x0000000d8c717211 */ /* 0x000fe200028f0c86 */
[----:B---3--:R-:W-:-:S04]  /*3240*/  IMAD.U32 R135, R132, 0x10000, RZ ;  /* 0x0001000084877824 */ /* 0x008fc800078e00ff */
[----:B------:R-:W-:-:S04]  /*3250*/  FMUL R135, R135, R122 ;  /* 0x0000007a87877220 */ /* 0x000fc80000400000 */
[----:B------:R-:W-:Y:S01]  /*3260*/  FFMA R114, R114, R121, R135 ;  /* 0x0000007972727223 */ /* 0x000fe20000000087 */
[----:B------:R-:W-:-:S04]  /*3270*/  SHF.L.U64.HI R135, R4, 0x4, R5 ;  /* 0x0000000404877819 */ /* 0x000fc80000010205 */
[----:B------:R-:W-:Y:S01]  /*3280*/  F2FP.BF16.F32.PACK_AB R114, RZ, R114 ;  /* 0x00000072ff72723e */ /* 0x000fe200000010ff */
[----:B------:R-:W-:-:S05]  /*3290*/  IMAD.X R137, R135, 0x1, R9, P4 ;  /* 0x0000000187897824 */ /* 0x000fca00020e0609 */
[----:B------:R0:W-:Y:S01]  /*32a0*/  @P1 STG.E.U16 desc[UR36][R136.64], R114 ;  /* 0x0000007288001986 */ /* 0x0001e2000c101524 */
[----:B------:R-:W-:Y:S05]  /*32b0*/  @!P2 BRA `(.L_x_37) ;  /* 0x000000000004a947 */ /* 0x000fea0003800000 */
[----:B------:R2:W5:Y:S02]  /*32c0*/  LDG.E.LTC128B.U16 R132, desc[UR36][R112.64+0x2] ;  /* 0x0000022470847981 */ /* 0x000564000c1e1520 */
.L_x_37:
[----:B------:R-:W-:Y:S05]  /*32d0*/  BSYNC B1 ;  /* 0x0000000000017941 */ /* 0x000fea0003800000 */
.L_x_36:
[----:B-----5:R-:W-:Y:S01]  /*32e0*/  IMAD.U32 R141, R132, 0x10000, RZ ;  /* 0x00010000848d7824 */ /* 0x020fe200078e00ff */
[----:B------:R-:W-:Y:S01]  /*32f0*/  ISETP.GT.AND P1, PT, R6, 0x8, PT ;  /* 0x000000080600780c */ /* 0x000fe20003f24270 */
[----:B------:R-:W-:Y:S02]  /*3300*/  BSSY B1, `(.L_x_38) ;  /* 0x000000b000017945 */ /* 0x000fe40003800000 */
[----:B0-----:R-:W-:Y:S01]  /*3310*/  FMUL R114, R141, R122 ;  /* 0x0000007a8d727220 */ /* 0x001fe20000400000 */
[----:B------:R-:W-:-:S03]  /*3320*/  ISETP.GT.AND P4, PT, R3, RZ, P1 ;  /* 0x000000ff0300720c */ /* 0x000fc60000f84270 */
[----:B------:R-:W-:Y:S01]  /*3330*/  FFMA R114, R115, R121, R114 ;  /* 0x0000007973727223 */ /* 0x000fe20000000072 */
[----:B------:R-:W-:-:S04]  /*3340*/  IMAD.MOV.U32 R115, RZ, RZ, R137 ;  /* 0x000000ffff737224 */ /* 0x000fc800078e0089 */
[----:B------:R-:W-:-:S04]  /*3350*/  F2FP.BF16.F32.PACK_AB R114, RZ, R114 ;  /* 0x00000072ff72723e */ /* 0x000fc800000010ff */
[----:B------:R-:W-:Y:S01]  /*3360*/  PRMT R134, R114, 0x7610, R134 ;  /* 0x0000761072867816 */ /* 0x000fe20000000086 */
[----:B------:R-:W-:-:S05]  /*3370*/  IMAD.MOV.U32 R114, RZ, RZ, R136 ;  /* 0x000000ffff727224 */ /* 0x000fca00078e0088 */
[----:B------:R0:W-:Y:S01]  /*3380*/  @P2 STG.E.U16 desc[UR36][R114.64+0x2], R134 ;  /* 0x0000028672002986 */ /* 0x0001e2000c101524 */
[----:B------:R-:W-:Y:S05]  /*3390*/  @!P4 BRA `(.L_x_39) ;  /* 0x000000000004c947 */ /* 0x000fea0003800000 */
[----:B------:R3:W5:Y:S02]  /*33a0*/  LDG.E.LTC128B.U16 R132, desc[UR36][R14.64+0x10] ;  /* 0x000010240e847981 */ /* 0x000764000c1e1520 */
.L_x_39:
[----:B------:R-:W-:Y:S05]  /*33b0*/  BSYNC B1 ;  /* 0x0000000000017941 */ /* 0x000fea0003800000 */
.L_x_38:
[----:B-----5:R-:W-:Y:S01]  /*33c0*/  IMAD.U32 R141, R132, 0x10000, RZ ;  /* 0x00010000848d7824 */ /* 0x020fe200078e00ff */
[----:B------:R-:W-:Y:S01]  /*33d0*/  ISETP.GT.AND P2, PT, R6, 0x9, PT ;  /* 0x000000090600780c */ /* 0x000fe20003f44270 */
[----:B------:R-:W-:Y:S02]  /*33e0*/  BSSY B1, `(.L_x_40) ;  /* 0x0000008000017945 */ /* 0x000fe40003800000 */
[----:B------:R-:W-:Y:S01]  /*33f0*/  FMUL R141, R141, R122 ;  /* 0x0000007a8d8d7220 */ /* 0x000fe20000400000 */
[----:B------:R-:W-:-:S03]  /*3400*/  ISETP.GT.AND P5, PT, R3, RZ, P2 ;  /* 0x000000ff0300720c */ /* 0x000fc600017a4270 */
[----:B------:R-:W-:-:S05]  /*3410*/  FFMA R141, R116, R121, R141 ;  /* 0x00000079748d7223 */ /* 0x000fca000000008d */
[----:B------:R-:W-:-:S05]  /*3420*/  F2FP.BF16.F32.PACK_AB R141, RZ, R141 ;  /* 0x0000008dff8d723e */ /* 0x000fca00000010ff */
[----:B------:R4:W-:Y:S01]  /*3430*/  @P4 STG.E.U16 desc[UR36][R8.64+0x10], R141 ;  /* 0x0000108d08004986 */ /* 0x0009e2000c101524 */
[----:B------:R-:W-:Y:S05]  /*3440*/  @!P5 BRA `(.L_x_41) ;  /* 0x000000000004d947 */ /* 0x000fea0003800000 */
[----:B------:R0:W5:Y:S02]  /*3450*/  LDG.E.LTC128B.U16 R132, desc[UR36][R14.64+0x12] ;  /* 0x000012240e847981 */ /* 0x000164000c1e1520 */
.L_x_41:
[----:B------:R-:W-:Y:S05]  /*3460*/  BSYNC B1 ;  /* 0x0000000000017941 */ /* 0x000fea0003800000 */
.L_x_40:
[----:B----45:R-:W-:Y:S01]  /*3470*/  IMAD.U32 R141, R132, 0x10000, RZ ;  /* 0x00010000848d7824 */ /* 0x030fe200078e00ff */
[----:B------:R-:W-:Y:S01]  /*3480*/  ISETP.GT.AND P4, PT, R3, 0x8, P1 ;  /* 0x000000080300780c */ /* 0x000fe20000f84270 */
[----:B------:R-:W-:Y:S02]  /*3490*/  BSSY B1, `(.L_x_42) ;  /* 0x0000007000017945 */ /* 0x000fe40003800000 */
[----:B------:R-:W-:-:S04]  /*34a0*/  FMUL R116, R141, R122 ;  /* 0x0000007a8d747220 */ /* 0x000fc80000400000 */
[----:B------:R-:W-:-:S05]  /*34b0*/  FFMA R116, R117, R121, R116 ;  /* 0x0000007975747223 */ /* 0x000fca0000000074 */
[----:B------:R-:W-:-:S05]  /*34c0*/  F2FP.BF16.F32.PACK_AB R116, RZ, R116 ;  /* 0x00000074ff74723e */ /* 0x000fca00000010ff */
[----:B------:R4:W-:Y:S01]  /*34d0*/  @P5 STG.E.U16 desc[UR36][R8.64+0x12], R116 ;  /* 0x0000127408005986 */ /* 0x0009e2000c101524 */
[----:B------:R-:W-:Y:S05]  /*34e0*/  @!P4 BRA `(.L_x_43) ;  /* 0x000000000004c947 */ /* 0x000fea0003800000 */
[----:B------:R0:W5:Y:S02]  /*34f0*/  LDG.E.LTC128B.U16 R132, desc[UR36][R112.64+0x10] ;  /* 0x0000102470847981 */ /* 0x000164000c1e1520 */
.L_x_43:
[----:B------:R-:W-:Y:S05]  /*3500*/  BSYNC B1 ;  /* 0x0000000000017941 */ /* 0x000fea0003800000 */
.L_x_42:
[----:B-----5:R-:W-:Y:S01]  /*3510*/  IMAD.U32 R117, R132, 0x10000, RZ ;  /* 0x0001000084757824 */ /* 0x020fe200078e00ff */
[----:B------:R-:W-:Y:S01]  /*3520*/  ISETP.GT.AND P5, PT, R3, 0x8, P2 ;  /* 0x000000080300780c */ /* 0x000fe200017a4270 */
[----:B------:R-:W-:Y:S01]  /*3530*/  IMAD.MOV.U32 R139, RZ, RZ, R143 ;  /* 0x000000ffff8b7224 */ /* 0x000fe200078e008f */
[----:B------:R-:W-:Y:S01]  /*3540*/  BSSY B1, `(.L_x_44) ;  /* 0x000000b000017945 */ /* 0x000fe20003800000 */
[----:B------:R-:W-:Y:S01]  /*3550*/  FMUL R117, R117, R122 ;  /* 0x0000007a75757220 */ /* 0x000fe20000400000 */
[----:B------:R-:W-:Y:S02]  /*3560*/  IMAD R125, R125, 0x78, RZ ;  /* 0x000000787d7d7824 */ /* 0x000fe400078e02ff */
[----:B------:R-:W-:-:S04]  /*3570*/  IMAD.WIDE.U32 R142, R124, 0x78, R138 ;  /* 0x000000787c8e7825 */ /* 0x000fc800078e008a */
[----:B------:R-:W-:Y:S01]  /*3580*/  FFMA R117, R118, R121, R117 ;  /* 0x0000007976757223 */ /* 0x000fe20000000075 */
[----:B------:R-:W-:-:S04]  /*3590*/  IMAD.IADD R151, R143, 0x1, R125 ;  /* 0x000000018f977824 */ /* 0x000fc800078e027d */
[----:B------:R-:W-:-:S05]  /*35a0*/  F2FP.BF16.F32.PACK_AB R117, RZ, R117 ;  /* 0x00000075ff75723e */ /* 0x000fca00000010ff */
[----:B------:R1:W-:Y:S01]  /*35b0*/  @P4 STG.E.U16 desc[UR36][R136.64+0x10], R117 ;  /* 0x0000107588004986 */ /* 0x0003e2000c101524 */
[----:B0-----:R-:W-:Y:S01]  /*35c0*/  IADD3 R134, P4, R126, R142, RZ ;  /* 0x0000008e7e867210 */ /* 0x001fe20007f9e0ff */
[----:B------:R-:W-:-:S12]  /*35d0*/  @!P5 BRA `(.L_x_45) ;  /* 0x000000000004d947 */ /* 0x000fd80003800000 */
[----:B------:R0:W5:Y:S02]  /*35e0*/  LDG.E.LTC128B.U16 R132, desc[UR36][R112.64+0x12] ;  /* 0x0000122470847981 */ /* 0x000164000c1e1520 */
.L_x_45:
[----:B------:R-:W-:Y:S05]  /*35f0*/  BSYNC B1 ;  /* 0x0000000000017941 */ /* 0x000fea0003800000 */
.L_x_44:
[----:B-1---5:R-:W-:Y:S02]  /*3600*/  IMAD.U32 R117, R132, 0x10000, RZ ;  /* 0x0001000084757824 */ /* 0x022fe400078e00ff */
[----:B------:R-:W-:Y:S01]  /*3610*/  IMAD.X R138, R151, 0x1, R129, P4 ;  /* 0x00000001978a7824 */ /* 0x000fe200020e0681 */
[----:B----4-:R-:W-:Y:S01]  /*3620*/  LEA R116, P4, R134, R12, 0x1 ;  /* 0x0000000c86747211 */ /* 0x010fe200078808ff */
[----:B------:R-:W-:-:S03]  /*3630*/  FMUL R118, R117, R122 ;  /* 0x0000007a75767220 */ /* 0x000fc60000400000 */
[----:B------:R-:W-:Y:S01]  /*3640*/  LEA.HI.X R117, R134, R13, R138, 0x1, P4 ;  /* 0x0000000d86757211 */ /* 0x000fe200020f0c8a */
[----:B------:R-:W-:Y:S01]  /*3650*/  FFMA R118, R119, R121, R118 ;  /* 0x0000007977767223 */ /* 0x000fe20000000076 */
[----:B------:R-:W-:-:S04]  /*3660*/  ISETP.GT.AND P4, PT, R3, 0x80, P0 ;  /* 0x000000800300780c */ /* 0x000fc80000784270 */
[----:B------:R-:W-:-:S04]  /*3670*/  F2FP.BF16.F32.PACK_AB R118, RZ, R118 ;  /* 0x00000076ff76723e */ /* 0x000fc800000010ff */
[----:B------:R-:W-:-:S05]  /*3680*/  PRMT R119, R118, 0x7610, R119 ;  /* 0x0000761076777816 */ /* 0x000fca0000000077 */
[----:B------:R1:W-:Y:S04]  /*3690*/  @P5 STG.E.U16 desc[UR36][R136.64+0x12], R119 ;  /* 0x0000127788005986 */ /* 0x0003e8000c101524 */
[----:B------:R4:W2:Y:S01]  /*36a0*/  @P4 LDG.E.LTC128B.U16 R132, desc[UR36][R116.64] ;  /* 0x0000002474844981 */ /* 0x0008a2000c1e1520 */
[----:B------:R-:W-:Y:S01]  /*36b0*/  IMAD.WIDE.U32 R140, R124, 0x78, R130 ;  /* 0x000000787c8c7825 */ /* 0x000fe200078e0082 */
[----:B------:R-:W-:Y:S03]  /*36c0*/  BSSY B1, `(.L_x_46) ;  /* 0x0000016000017945 */ /* 0x000fe60003800000 */
[----:B------:R-:W-:Y:S02]  /*36d0*/  IMAD.IADD R139, R125, 0x1, R141 ;  /* 0x000000017d8b7824 */ /* 0x000fe400078e028d */
[----:B------:R-:W-:-:S02]  /*36e0*/  IMAD.MOV.U32 R138, RZ, RZ, R140 ;  /* 0x000000ffff8a7224 */ /* 0x000fc400078e008c */
[----:B------:R-:W-:Y:S02]  /*36f0*/  IMAD R149, R5, 0xf0, RZ ;  /* 0x000000f005957824 */ /* 0x000fe400078e02ff */
[----:B-1----:R-:W-:-:S03]  /*3700*/  IMAD.WIDE.U32 R118, R7, R124, R138 ;  /* 0x0000007c07767225 */ /* 0x002fc600078e008a */
[----:B------:R-:W-:-:S04]  /*3710*/  IADD3 R118, P5, R10, R118, RZ ;  /* 0x000000760a767210 */ /* 0x000fc80007fbe0ff */
[----:B------:R-:W-:-:S03]  /*3720*/  IADD3.X R119, R11, R123, R119, P5, !PT ;  /* 0x0000007b0b777210 */ /* 0x000fc60002ffe477 */
[----:B------:R-:W-:-:S04]  /*3730*/  IMAD.WIDE.U32 R118, R23, R20, R118 ;  /* 0x0000001417767225 */ /* 0x000fc800078e0076 */
[----:B------:R-:W-:Y:S01]  /*3740*/  IMAD.IADD R119, R21, 0x1, R119 ;  /* 0x0000000115777824 */ /* 0x000fe200078e0277 */
[----:B----4-:R-:W-:-:S04]  /*3750*/  LEA R116, P5, R118, R12, 0x1 ;  /* 0x0000000c76747211 */ /* 0x010fc800078a08ff */
[----:B------:R-:W-:Y:S02]  /*3760*/  LEA.HI.X R117, R118, R13, R119, 0x1, P5 ;  /* 0x0000000d76757211 */ /* 0x000fe400028f0c77 */
[----:B------:R-:W-:Y:S01]  /*3770*/  ISETP.GT.AND P5, PT, R3, 0x80, P3 ;  /* 0x000000800300780c */ /* 0x000fe20001fa4270 */
[----:B--2---:R-:W-:-:S04]  /*3780*/  IMAD.U32 R145, R132, 0x10000, RZ ;  /* 0x0001000084917824 */ /* 0x004fc800078e00ff */
[----:B------:R-:W-:-:S04]  /*3790*/  FMUL R145, R145, R122 ;  /* 0x0000007a91917220 */ /* 0x000fc80000400000 */
[----:B------:R-:W-:Y:S01]  /*37a0*/  FFMA R104, R104, R121, R145 ;  /* 0x0000007968687223 */ /* 0x000fe20000000091 */
[----:B------:R-:W-:-:S04]  /*37b0*/  IMAD.WIDE.U32 R144, R4, 0xf0, R136 ;  /* 0x000000f004907825 */ /* 0x000fc800078e0088 */
[----:B------:R-:W-:Y:S01]  /*37c0*/  F2FP.BF16.F32.PACK_AB R104, RZ, R104 ;  /* 0x00000068ff68723e */ /* 0x000fe200000010ff */
[----:B------:R-:W-:Y:S02]  /*37d0*/  IMAD.IADD R147, R145, 0x1, R149 ;  /* 0x0000000191937824 */ /* 0x000fe400078e0295 */
[----:B------:R-:W-:-:S05]  /*37e0*/  @P4 IMAD.MOV.U32 R146, RZ, RZ, R144 ;  /* 0x000000ffff924224 */ /* 0x000fca00078e0090 */
[----:B------:R1:W-:Y:S01]  /*37f0*/  @P4 STG.E.U16 desc[UR36][R146.64], R104 ;  /* 0x0000006892004986 */ /* 0x0003e2000c101524 */
[----:B------:R-:W-:Y:S05]  /*3800*/  @!P5 BRA `(.L_x_47) ;  /* 0x000000000004d947 */ /* 0x000fea0003800000 */
[----:B------:R2:W5:Y:S02]  /*3810*/  LDG.E.LTC128B.U16 R132, desc[UR36][R116.64+0x2] ;  /* 0x0000022474847981 */ /* 0x000564000c1e1520 */
.L_x_47:
[----:B------:R-:W-:Y:S05]  /*3820*/  BSYNC B1 ;  /* 0x0000000000017941 */ /* 0x000fea0003800000 */
.L_x_46:
[----:B-----5:R-:W-:Y:S01]  /*3830*/  IMAD.U32 R119, R132, 0x10000, RZ ;  /* 0x0001000084777824 */ /* 0x020fe200078e00ff */
[----:B------:R-:W-:Y:S01]  /*3840*/  IADD3 R142, P4, R130, R142, RZ ;  /* 0x0000008e828e7210 */ /* 0x000fe20007f9e0ff */
[----:B------:R-:W-:Y:S01]  /*3850*/  IMAD.WIDE.U32 R136, R4, 0xf0, R114 ;  /* 0x000000f004887825 */ /* 0x000fe200078e0072 */
[----:B------:R-:W-:Y:S03]  /*3860*/  BSSY B1, `(.L_x_48) ;  /* 0x0000015000017945 */ /* 0x000fe60003800000 */
[----:B-1----:R-:W-:Y:S01]  /*3870*/  FMUL R104, R119, R122 ;  /* 0x0000007a77687220 */ /* 0x002fe20000400000 */
[----:B------:R-:W-:Y:S01]  /*3880*/  IMAD.X R143, R151, 0x1, R131, P4 ;  /* 0x00000001978f7824 */ /* 0x000fe200020e0683 */
[----:B------:R-:W-:Y:S02]  /*3890*/  IADD3 R140, P4, R130, R140, RZ ;  /* 0x0000008c828c7210 */ /* 0x000fe40007f9e0ff */
[----:B------:R-:W-:Y:S01]  /*38a0*/  FFMA R104, R105, R121, R104 ;  /* 0x0000007969687223 */ /* 0x000fe20000000068 */
[----:B------:R-:W-:-:S02]  /*38b0*/  IMAD.IADD R105, R149, 0x1, R137 ;  /* 0x0000000195697824 */ /* 0x000fc400078e0289 */
[----:B------:R-:W-:Y:S02]  /*38c0*/  IMAD.X R141, R139, 0x1, R131, P4 ;  /* 0x000000018b8d7824 */ /* 0x000fe400020e0683 */
[----:B------:R-:W-:Y:S02]  /*38d0*/  F2FP.BF16.F32.PACK_AB R134, RZ, R104 ;  /* 0x00000068ff86723e */ /* 0x000fe400000010ff */
[----:B------:R-:W-:Y:S01]  /*38e0*/  IADD3 R104, P4, R142, R126, RZ ;  /* 0x0000007e8e687210 */ /* 0x000fe20007f9e0ff */
[----:B------:R-:W-:-:S04]  /*38f0*/  IMAD.WIDE.U32 R150, R7, R124, R140 ;  /* 0x0000007c07967225 */ /* 0x000fc800078e008c */
[----:B------:R-:W-:Y:S01]  /*3900*/  IMAD.X R119, R143, 0x1, R129, P4 ;  /* 0x000000018f777824 */ /* 0x000fe200020e0681 */
[----:B------:R-:W-:-:S04]  /*3910*/  LEA R118, P4, R104, R12, 0x1 ;  /* 0x0000000c68767211 */ /* 0x000fc800078808ff */
[----:B------:R-:W-:Y:S01]  /*3920*/  LEA.HI.X R119, R104, R13, R119, 0x1, P4 ;  /* 0x0000000d68777211 */ /* 0x000fe200020f0c77 */
[----:B------:R-:W-:Y:S01]  /*3930*/  IMAD.MOV.U32 R104, RZ, RZ, R136 ;  /* 0x000000ffff687224 */ /* 0x000fe200078e0088 */
[----:B------:R-:W-:-:S04]  /*3940*/  IADD3 R150, P4, R10, R150, RZ ;  /* 0x000000960a967210 */ /* 0x000fc80007f9e0ff */
[----:B------:R1:W-:Y:S01]  /*3950*/  @P5 STG.E.U16 desc[UR36][R104.64+0x2], R134 ;  /* 0x0000028668005986 */ /* 0x0003e2000c101524 */
[----:B------:R-:W-:Y:S02]  /*3960*/  ISETP.GT.AND P5, PT, R3, 0x88, P0 ;  /* 0x000000880300780c */ /* 0x000fe400007a4270 */
[----:B------:R-:W-:-:S03]  /*3970*/  IADD3.X R151, R11, R123, R151, P4, !PT ;  /* 0x0000007b0b977210 */ /* 0x000fc600027fe497 */
[----:B------:R-:W-:-:S08]  /*3980*/  IMAD.WIDE.U32 R150, R23, R20, R150 ;  /* 0x0000001417967225 */ /* 0x000fd000078e0096 */
[----:B-1----:R-:W-:Y:S05]  /*3990*/  @!P5 BRA `(.L_x_49) ;  /* 0x000000000004d947 */ /* 0x002fea0003800000 */
[----:B------:R1:W5:Y:S02]  /*39a0*/  LDG.E.LTC128B.U16 R132, desc[UR36][R118.64] ;  /* 0x0000002476847981 */ /* 0x000364000c1e1520 */
.L_x_49:
[----:B------:R-:W-:Y:S05]  /*39b0*/  BSYNC B1 ;  /* 0x0000000000017941 */ /* 0x000fea0003800000 */
.L_x_48:
[----:B-1---5:R-:W-:Y:S01]  /*39c0*/  IMAD.U32 R119, R132, 0x10000, RZ ;  /* 0x0001000084777824 */ /* 0x022fe200078e00ff */
[----:B------:R-:W-:Y:S01]  /*39d0*/  LEA R118, P4, R150, R12, 0x1 ;  /* 0x0000000c96767211 */ /* 0x000fe200078808ff */
[----:B------:R-:W-:Y:S01]  /*39e0*/  IMAD.IADD R134, R21, 0x1, R151 ;  /* 0x0000000115867824 */ /* 0x000fe200078e0297 */
[----:B------:R-:W-:Y:S01]  /*39f0*/  BSSY B1, `(.L_x_50) ;  /* 0x000000b000017945 */ /* 0x000fe20003800000 */
[----:B------:R-:W-:-:S04]  /*3a00*/  FMUL R119, R119, R122 ;  /* 0x0000007a77777220 */ /* 0x000fc80000400000 */
[----:B------:R-:W-:Y:S01]  /*3a10*/  FFMA R106, R106, R121, R119 ;  /* 0x000000796a6a7223 */ /* 0x000fe20000000077 */
[----:B------:R-:W-:Y:S02]  /*3a20*/  LEA.HI.X R119, R150, R13, R134, 0x1, P4 ;  /* 0x0000000d96777211 */ /* 0x000fe400020f0c86 */
[----:B------:R-:W-:Y:S02]  /*3a30*/  IADD3 R150, P4, R133, R144, RZ ;  /* 0x0000009085967210 */ /* 0x000fe40007f9e0ff */
[----:B------:R-:W-:-:S03]  /*3a40*/  F2FP.BF16.F32.PACK_AB R106, RZ, R106 ;  /* 0x0000006aff6a723e */ /* 0x000fc600000010ff */
[----:B------:R-:W-:Y:S01]  /*3a50*/  IMAD.X R151, R147, 0x1, R135, P4 ;  /* 0x0000000193977824 */ /* 0x000fe200020e0687 */
[----:B------:R-:W-:-:S04]  /*3a60*/  ISETP.GT.AND P4, PT, R3, 0x88, P3 ;  /* 0x000000880300780c */ /* 0x000fc80001f84270 */
[----:B------:R1:W-:Y:S09]  /*3a70*/  @P5 STG.E.U16 desc[UR36][R150.64], R106 ;  /* 0x0000006a96005986 */ /* 0x0003f2000c101524 */
[----:B------:R-:W-:Y:S05]  /*3a80*/  @!P4 BRA `(.L_x_51) ;  /* 0x000000000004c947 */ /* 0x000fea0003800000 */
[----:B------:R4:W5:Y:S02]  /*3a90*/  LDG.E.LTC128B.U16 R132, desc[UR36][R118.64+0x2] ;  /* 0x0000022476847981 */ /* 0x000964000c1e1520 */
.L_x_51:
[----:B------:R-:W-:Y:S05]  /*3aa0*/  BSYNC B1 ;  /* 0x0000000000017941 */ /* 0x000fea0003800000 */
.L_x_50:
[----:B-----5:R-:W-:Y:S01]  /*3ab0*/  IMAD.U32 R149, R132, 0x10000, RZ ;  /* 0x0001000084957824 */ /* 0x020fe200078e00ff */
[----:B-1----:R-:W-:Y:S01]  /*3ac0*/  IADD3 R106, P5, R133, R136, RZ ;  /* 0x00000088856a7210 */ /* 0x002fe20007fbe0ff */
[----:B------:R-:W-:Y:S02]  /*3ad0*/  BSSY B1, `(.L_x_52) ;  /* 0x0000009000017945 */ /* 0x000fe40003800000 */
[----:B------:R-:W-:-:S04]  /*3ae0*/  FMUL R134, R149, R122 ;  /* 0x0000007a95867220 */ /* 0x000fc80000400000 */
[----:B------:R-:W-:Y:S01]  /*3af0*/  FFMA R134, R107, R121, R134 ;  /* 0x000000796b867223 */ /* 0x000fe20000000086 */
[----:B------:R-:W-:Y:S01]  /*3b00*/  IMAD.X R107, R135, 0x1, R105, P5 ;  /* 0x00000001876b7824 */ /* 0x000fe200028e0669 */
[----:B------:R-:W-:-:S03]  /*3b10*/  ISETP.GT.AND P5, PT, R3, 0x80, P1 ;  /* 0x000000800300780c */ /* 0x000fc60000fa4270 */
[----:B------:R-:W-:-:S05]  /*3b20*/  F2FP.BF16.F32.PACK_AB R134, RZ, R134 ;  /* 0x00000086ff86723e */ /* 0x000fca00000010ff */
[----:B------:R1:W-:Y:S05]  /*3b30*/  @P4 STG.E.U16 desc[UR36][R106.64+0x2], R134 ;  /* 0x000002866a004986 */ /* 0x0003ea000c101524 */
[----:B------:R-:W-:Y:S05]  /*3b40*/  @!P5 BRA `(.L_x_53) ;  /* 0x000000000004d947 */ /* 0x000fea0003800000 */
[----:B------:R0:W5:Y:S02]  /*3b50*/  LDG.E.LTC128B.U16 R132, desc[UR36][R116.64+0x10] ;  /* 0x0000102474847981 */ /* 0x000164000c1e1520 */
.L_x_53:
[----:B------:R-:W-:Y:S05]  /*3b60*/  BSYNC B1 ;  /* 0x0000000000017941 */ /* 0x000fea0003800000 */
.L_x_52:
[----:B-----5:R-:W-:Y:S01]  /*3b70*/  IMAD.U32 R145, R132, 0x10000, RZ ;  /* 0x0001000084917824 */ /* 0x020fe200078e00ff */
[----:B------:R-:W-:Y:S01]  /*3b80*/  ISETP.GT.AND P4, PT, R3, 0x80, P2 ;  /* 0x000000800300780c */ /* 0x000fe20001784270 */
[----:B------:R-:W-:Y:S02]  /*3b90*/  BSSY B1, `(.L_x_54) ;  /* 0x0000009000017945 */ /* 0x000fe40003800000 */
[----:B------:R-:W-:-:S04]  /*3ba0*/  FMUL R145, R145, R122 ;  /* 0x0000007a91917220 */ /* 0x000fc80000400000 */
[----:B------:R-:W-:-:S05]  /*3bb0*/  FFMA R145, R108, R121, R145 ;  /* 0x000000796c917223 */ /* 0x000fca0000000091 */
[----:B------:R-:W-:-:S04]  /*3bc0*/  F2FP.BF16.F32.PACK_AB R145, RZ, R145 ;  /* 0x00000091ff91723e */ /* 0x000fc800000010ff */
[----:B------:R-:W-:Y:S01]  /*3bd0*/  PRMT R108, R145, 0x7610, R108 ;  /* 0x00007610916c7816 */ /* 0x000fe2000000006c */
[----:B------:R-:W-:-:S05]  /*3be0*/  @P5 IMAD.MOV.U32 R145, RZ, RZ, R147 ;  /* 0x000000ffff915224 */ /* 0x000fca00078e0093 */
[----:B------:R0:W-:Y:S01]  /*3bf0*/  @P5 STG.E.U16 desc[UR36][R144.64+0x10], R108 ;  /* 0x0000106c90005986 */ /* 0x0001e2000c101524 */
[----:B------:R-:W-:Y:S05]  /*3c00*/  @!P4 BRA `(.L_x_55) ;  /* 0x000000000004c947 */ /* 0x000fea0003800000 */
[----:B------:R0:W5:Y:S02]  /*3c10*/  LDG.E.LTC128B.U16 R132, desc[UR36][R116.64+0x12] ;  /* 0x0000122474847981 */ /* 0x000164000c1e1520 */
.L_x_55:
[----:B------:R-:W-:Y:S05]  /*3c20*/  BSYNC B1 ;  /* 0x0000000000017941 */ /* 0x000fea0003800000 */
.L_x_54:
[----:B0----5:R-:W-:Y:S01]  /*3c30*/  IMAD.U32 R145, R132, 0x10000, RZ ;  /* 0x0001000084917824 */ /* 0x021fe200078e00ff */
        /* <DEDUP_REMOVED lines=8> */
.L_x_57:
[----:B------:R-:W-:Y:S05]  /*3cc0*/  BSYNC B1 ;  /* 0x0000000000017941 */ /* 0x000fea0003800000 */
.L_x_56:
[----:B-----5:R-:W-:Y:S01]  /*3cd0*/  IMAD.U32 R109, R132, 0x10000, RZ ;  /* 0x00010000846d7824 */ /* 0x020fe200078e00ff */
[----:B------:R-:W-:Y:S01]  /*3ce0*/  ISETP.GT.AND P4, PT, R3, 0x88, P2 ;  /* 0x000000880300780c */ /* 0x000fe20001784270 */
[----:B------:R-:W-:Y:S01]  /*3cf0*/  IMAD.WIDE.U32 R144, R124, 0x78, R142 ;  /* 0x000000787c907825 */ /* 0x000fe200078e008e */
[----:B------:R-:W-:Y:S03]  /*3d00*/  BSSY B1, `(.L_x_58) ;  /* 0x0000009000017945 */ /* 0x000fe60003800000 */
[----:B------:R-:W-:Y:S01]  /*3d10*/  FMUL R109, R109, R122 ;  /* 0x0000007a6d6d7220 */ /* 0x000fe20000400000 */
[----:B------:R-:W-:-:S03]  /*3d20*/  IMAD.IADD R153, R125, 0x1, R145 ;  /* 0x000000017d997824 */ /* 0x000fc600078e0291 */
[----:B------:R-:W-:-:S05]  /*3d30*/  FFMA R109, R110, R121, R109 ;  /* 0x000000796e6d7223 */ /* 0x000fca000000006d */
[----:B------:R-:W-:-:S05]  /*3d40*/  F2FP.BF16.F32.PACK_AB R109, RZ, R109 ;  /* 0x0000006dff6d723e */ /* 0x000fca00000010ff */
[----:B------:R0:W-:Y:S01]  /*3d50*/  @P5 STG.E.U16 desc[UR36][R150.64+0x10], R109 ;  /* 0x0000106d96005986 */ /* 0x0001e2000c101524 */
[----:B-1----:R-:W-:Y:S01]  /*3d60*/  IADD3 R134, P5, R126, R144, RZ ;  /* 0x000000907e867210 */ /* 0x002fe20007fbe0ff */
[----:B------:R-:W-:-:S12]  /*3d70*/  @!P4 BRA `(.L_x_59) ;  /* 0x000000000004c947 */ /* 0x000fd80003800000 */
[----:B------:R1:W5:Y:S02]  /*3d80*/  LDG.E.LTC128B.U16 R132, desc[UR36][R118.64+0x12] ;  /* 0x0000122476847981 */ /* 0x000364000c1e1520 */
.L_x_59:
[----:B------:R-:W-:Y:S05]  /*3d90*/  BSYNC B1 ;  /* 0x0000000000017941 */ /* 0x000fea0003800000 */
.L_x_58:
[C---:B0----5:R-:W-:Y:S01]  /*3da0*/  IMAD.U32 R109, R132.reuse, 0x10000, RZ ;  /* 0x00010000846d7824 */ /* 0x061fe200078e00ff */
[----:B------:R-:W-:Y:S01]  /*3db0*/  PRMT R149, R132, 0x7610, R149 ;  /* 0x0000761084957816 */ /* 0x000fe20000000095 */
[----:B------:R-:W-:Y:S01]  /*3dc0*/  IMAD.X R142, R153, 0x1, R129, P5 ;  /* 0x00000001998e7824 */ /* 0x000fe200028e0681 */
[----:B------:R-:W-:Y:S01]  /*3dd0*/  LEA R108, P5, R134, R12, 0x1 ;  /* 0x0000000c866c7211 */ /* 0x000fe200078a08ff */
[----:B------:R-:W-:-:S03]  /*3de0*/  FMUL R110, R109, R122 ;  /* 0x0000007a6d6e7220 */ /* 0x000fc60000400000 */
[----:B------:R-:W-:Y:S01]  /*3df0*/  LEA.HI.X R109, R134, R13, R142, 0x1, P5 ;  /* 0x0000000d866d7211 */ /* 0x000fe200028f0c8e */
[----:B------:R-:W-:Y:S01]  /*3e00*/  FFMA R110, R111, R121, R110 ;  /* 0x000000796f6e7223 */ /* 0x000fe2000000006e */
[----:B------:R-:W-:-:S04]  /*3e10*/  ISETP.GT.AND P5, PT, R3, 0x100, P0 ;  /* 0x000001000300780c */ /* 0x000fc800007a4270 */
[----:B------:R-:W-:-:S04]  /*3e20*/  F2FP.BF16.F32.PACK_AB R110, RZ, R110 ;  /* 0x0000006eff6e723e */ /* 0x000fc800000010ff */
[----:B------:R-:W-:-:S05]  /*3e30*/  PRMT R111, R110, 0x7610, R111 ;  /* 0x000076106e6f7816 */ /* 0x000fca000000006f */
[----:B------:R0:W-:Y:S04]  /*3e40*/  @P4 STG.E.U16 desc[UR36][R106.64+0x12], R111 ;  /* 0x0000126f6a004986 */ /* 0x0001e8000c101524 */
[----:B------:R-:W2:Y:S01]  /*3e50*/  @P5 LDG.E.LTC128B.U16 R149, desc[UR36][R108.64] ;  /* 0x000000246c955981 */ /* 0x000ea2000c1e1520 */
[----:B------:R-:W-:Y:S01]  /*3e60*/  IMAD.WIDE.U32 R138, R124, 0x78, R138 ;  /* 0x000000787c8a7825 */ /* 0x000fe200078e008a */
[----:B------:R-:W-:Y:S01]  /*3e70*/  SHF.L.U64.HI R147, R4, 0x9, R5 ;  /* 0x0000000904937819 */ /* 0x000fe20000010205 */
[----:B------:R-:W-:Y:S01]  /*3e80*/  BSSY B1, `(.L_x_60) ;  /* 0x0000014000017945 */ /* 0x000fe20003800000 */
[----:B------:R-:W-:-:S04]  /*3e90*/  IADD3 R110, P4, R130, R138, RZ ;  /* 0x0000008a826e7210 */ /* 0x000fc80007f9e0ff */
[----:B0-----:R-:W-:-:S03]  /*3ea0*/  IADD3.X R111, R131, R125, R139, P4, !PT ;  /* 0x0000007d836f7210 */ /* 0x001fc600027fe48b */
[----:B------:R-:W-:-:S03]  /*3eb0*/  IMAD.WIDE.U32 R138, R7, R124, R110 ;  /* 0x0000007c078a7225 */ /* 0x000fc600078e006e */
[----:B------:R-:W-:-:S04]  /*3ec0*/  IADD3 R138, P4, R10, R138, RZ ;  /* 0x0000008a0a8a7210 */ /* 0x000fc80007f9e0ff */
[----:B------:R-:W-:Y:S02]  /*3ed0*/  IADD3.X R139, R11, R123, R139, P4, !PT ;  /* 0x0000007b0b8b7210 */ /* 0x000fe400027fe48b */
[----:B------:R-:W-:Y:S01]  /*3ee0*/  LEA R142, P4, R4, R8, 0x9 ;  /* 0x00000008048e7211 */ /* 0x000fe200078848ff */
[----:B------:R-:W-:-:S04]  /*3ef0*/  IMAD.WIDE.U32 R138, R23, R20, R138 ;  /* 0x00000014178a7225 */ /* 0x000fc800078e008a */
[----:B------:R-:W-:Y:S02]  /*3f00*/  IMAD.IADD R132, R21, 0x1, R139 ;  /* 0x0000000115847824 */ /* 0x000fe400078e028b */
[----:B--2---:R-:W-:-:S04]  /*3f10*/  IMAD.U32 R143, R149, 0x10000, RZ ;  /* 0x00010000958f7824 */ /* 0x004fc800078e00ff */
[----:B------:R-:W-:Y:S01]  /*3f20*/  FMUL R109, R143, R122 ;  /* 0x0000007a8f6d7220 */ /* 0x000fe20000400000 */
[----:B------:R-:W-:Y:S01]  /*3f30*/  IMAD.X R143, R147, 0x1, R9, P4 ;  /* 0x00000001938f7824 */ /* 0x000fe200020e0609 */
[----:B------:R-:W-:Y:S02]  /*3f40*/  LEA R108, P4, R138, R12, 0x1 ;  /* 0x0000000c8a6c7211 */ /* 0x000fe400078808ff */
[----:B------:R-:W-:Y:S02]  /*3f50*/  FFMA R96, R96, R121, R109 ;  /* 0x0000007960607223 */ /* 0x000fe4000000006d */
[----:B------:R-:W-:Y:S02]  /*3f60*/  LEA.HI.X R109, R138, R13, R132, 0x1, P4 ;  /* 0x0000000d8a6d7211 */ /* 0x000fe400020f0c84 */
[----:B------:R-:W-:Y:S02]  /*3f70*/  ISETP.GT.AND P4, PT, R3, 0x100, P3 ;  /* 0x000001000300780c */ /* 0x000fe40001f84270 */
[----:B------:R-:W-:-:S05]  /*3f80*/  F2FP.BF16.F32.PACK_AB R96, RZ, R96 ;  /* 0x00000060ff60723e */ /* 0x000fca00000010ff */
[----:B------:R0:W-:Y:S06]  /*3f90*/  @P5 STG.E.U16 desc[UR36][R142.64], R96 ;  /* 0x000000608e005986 */ /* 0x0001ec000c101524 */
[----:B------:R-:W-:Y:S05]  /*3fa0*/  @!P4 BRA `(.L_x_61) ;  /* 0x000000000004c947 */ /* 0x000fea0003800000 */
[----:B------:R2:W5:Y:S02]  /*3fb0*/  LDG.E.LTC128B.U16 R149, desc[UR36][R108.64+0x2] ;  /* 0x000002246c957981 */ /* 0x000564000c1e1520 */
.L_x_61:
[----:B------:R-:W-:Y:S05]  /*3fc0*/  BSYNC B1 ;  /* 0x0000000000017941 */ /* 0x000fea0003800000 */
.L_x_60:
[----:B-----5:R-:W-:Y:S01]  /*3fd0*/  IMAD.U32 R139, R149, 0x10000, RZ ;  /* 0x00010000958b7824 */ /* 0x020fe200078e00ff */
[----:B------:R-:W-:Y:S01]  /*3fe0*/  IADD3 R144, P5, R130, R144, RZ ;  /* 0x0000009082907210 */ /* 0x000fe20007fbe0ff */
[----:B------:R-:W-:Y:S02]  /*3ff0*/  BSSY B1, `(.L_x_62) ;  /* 0x000001a000017945 */ /* 0x000fe40003800000 */
[----:B0-----:R-:W-:Y:S01]  /*4000*/  FMUL R96, R139, R122 ;  /* 0x0000007a8b607220 */ /* 0x001fe20000400000 */
[----:B------:R-:W-:-:S04]  /*4010*/  IMAD.WIDE.U32 R138, R124, 0x78, R140 ;  /* 0x000000787c8a7825 */ /* 0x000fc800078e008c */
[----:B------:R-:W-:Y:S01]  /*4020*/  FFMA R96, R97, R121, R96 ;  /* 0x0000007961607223 */ /* 0x000fe20000000060 */
[----:B------:R-:W-:Y:S02]  /*4030*/  @P4 IMAD.MOV.U32 R97, RZ, RZ, R143 ;  /* 0x000000ffff614224 */ /* 0x000fe400078e008f */
[----:B------:R-:W-:Y:S01]  /*4040*/  IMAD.X R145, R153, 0x1, R131, P5 ;  /* 0x0000000199917824 */ /* 0x000fe200028e0683 */
[----:B------:R-:W-:Y:S02]  /*4050*/  IADD3 R138, P5, R130, R138, RZ ;  /* 0x0000008a828a7210 */ /* 0x000fe40007fbe0ff */
[----:B------:R-:W-:Y:S01]  /*4060*/  F2FP.BF16.F32.PACK_AB R96, RZ, R96 ;  /* 0x00000060ff60723e */ /* 0x000fe200000010ff */
[----:B------:R-:W-:Y:S01]  /*4070*/  IMAD.WIDE.U32 R140, R124, 0x78, R144 ;  /* 0x000000787c8c7825 */ /* 0x000fe200078e0090 */
[----:B------:R-:W-:Y:S02]  /*4080*/  IADD3.X R139, R131, R125, R139, P5, !PT ;  /* 0x0000007d838b7210 */ /* 0x000fe40002ffe48b */
[----:B------:R-:W-:Y:S01]  /*4090*/  PRMT R147, R96, 0x7610, R147 ;  /* 0x0000761060937816 */ /* 0x000fe20000000093 */
[----:B------:R-:W-:-:S02]  /*40a0*/  @P4 IMAD.MOV.U32 R96, RZ, RZ, R142 ;  /* 0x000000ffff604224 */ /* 0x000fc400078e008e */
[----:B------:R-:W-:-:S03]  /*40b0*/  IMAD.IADD R151, R125, 0x1, R141 ;  /* 0x000000017d977824 */ /* 0x000fc600078e028d */
[----:B------:R0:W-:Y:S01]  /*40c0*/  @P4 STG.E.U16 desc[UR36][R96.64+0x2], R147 ;  /* 0x0000029360004986 */ /* 0x0001e2000c101524 */
[----:B------:R-:W-:-:S05]  /*40d0*/  IADD3 R150, P4, R144, R126, RZ ;  /* 0x0000007e90967210 */ /* 0x000fca0007f9e0ff */
[----:B------:R-:W-:Y:S01]  /*40e0*/  IMAD.X R145, R145, 0x1, R129, P4 ;  /* 0x0000000191917824 */ /* 0x000fe200020e0681 */
[----:B------:R-:W-:-:S04]  /*40f0*/  IADD3 R132, P4, P5, R126, R140, R130 ;  /* 0x0000008c7e847210 */ /* 0x000fc80007d9e082 */
[----:B------:R-:W-:Y:S01]  /*4100*/  IADD3.X R134, R129, R151, R131, P4, P5 ;  /* 0x0000009781867210 */ /* 0x000fe200027ea483 */
[----:B0-----:R-:W-:Y:S01]  /*4110*/  IMAD.WIDE.U32 R146, R7, R124, R138 ;  /* 0x0000007c07927225 */ /* 0x001fe200078e008a */
[----:B------:R-:W-:-:S04]  /*4120*/  LEA R144, P4, R150, R12, 0x1 ;  /* 0x0000000c96907211 */ /* 0x000fc800078808ff */
[----:B------:R-:W-:Y:S02]  /*4130*/  LEA.HI.X R145, R150, R13, R145, 0x1, P4 ;  /* 0x0000000d96917211 */ /* 0x000fe400020f0c91 */
[----:B------:R-:W-:Y:S02]  /*4140*/  ISETP.GT.AND P4, PT, R3, 0x108, P0 ;  /* 0x000001080300780c */ /* 0x000fe40000784270 */
[----:B------:R-:W-:-:S04]  /*4150*/  IADD3 R96, P5, R10, R146, RZ ;  /* 0x000000920a607210 */ /* 0x000fc80007fbe0ff */
[----:B------:R-:W-:-:S07]  /*4160*/  IADD3.X R97, R11, R123, R147, P5, !PT ;  /* 0x0000007b0b617210 */ /* 0x000fce0002ffe493 */
[----:B------:R-:W-:Y:S05]  /*4170*/  @!P4 BRA `(.L_x_63) ;  /* 0x000000000004c947 */ /* 0x000fea0003800000 */
[----:B------:R0:W5:Y:S02]  /*4180*/  LDG.E.LTC128B.U16 R149, desc[UR36][R144.64] ;  /* 0x0000002490957981 */ /* 0x000164000c1e1520 */
.L_x_63:
[----:B------:R-:W-:Y:S05]  /*4190*/  BSYNC B1 ;  /* 0x0000000000017941 */ /* 0x000fea0003800000 */
.L_x_62:
[----:B0-----:R-:W-:Y:S01]  /*41a0*/  IMAD.WIDE.U32 R144, R23, R20, R96 ;  /* 0x0000001417907225 */ /* 0x001fe200078e0060 */
[----:B------:R-:W-:Y:S03]  /*41b0*/  BSSY B1, `(.L_x_64) ;  /* 0x000000e000017945 */ /* 0x000fe60003800000 */
[----:B-----5:R-:W-:Y:S01]  /*41c0*/  IMAD.U32 R147, R149, 0x10000, RZ ;  /* 0x0001000095937824 */ /* 0x020fe200078e00ff */
[----:B------:R-:W-:Y:S01]  /*41d0*/  LEA R96, P5, R144, R12, 0x1 ;  /* 0x0000000c90607211 */ /* 0x000fe200078a08ff */
[----:B------:R-:W-:Y:S02]  /*41e0*/  IMAD.IADD R97, R21, 0x1, R145 ;  /* 0x0000000115617824 */ /* 0x000fe400078e0291 */
[----:B------:R-:W-:-:S03]  /*41f0*/  FMUL R147, R147, R122 ;  /* 0x0000007a93937220 */ /* 0x000fc60000400000 */
[----:B------:R-:W-:Y:S01]  /*4200*/  LEA.HI.X R97, R144, R13, R97, 0x1, P5 ;  /* 0x0000000d90617211 */ /* 0x000fe200028f0c61 */
[----:B------:R-:W-:Y:S01]  /*4210*/  FFMA R147, R98, R121, R147 ;  /* 0x0000007962937223 */ /* 0x000fe20000000093 */
[----:B------:R-:W-:-:S04]  /*4220*/  IADD3 R144, P5, R142, R133, RZ ;  /* 0x000000858e907210 */ /* 0x000fc80007fbe0ff */
[----:B------:R-:W-:Y:S01]  /*4230*/  F2FP.BF16.F32.PACK_AB R147, RZ, R147 ;  /* 0x00000093ff93723e */ /* 0x000fe200000010ff */
[----:B------:R-:W-:Y:S01]  /*4240*/  IMAD.X R145, R143, 0x1, R135, P5 ;  /* 0x000000018f917824 */ /* 0x000fe200028e0687 */
[----:B------:R-:W-:-:S04]  /*4250*/  ISETP.GT.AND P5, PT, R3, 0x108, P3 ;  /* 0x000001080300780c */ /* 0x000fc80001fa4270 */
[----:B------:R0:W-:Y:S09]  /*4260*/  @P4 STG.E.U16 desc[UR36][R144.64], R147 ;  /* 0x0000009390004986 */ /* 0x0001f2000c101524 */
[----:B------:R-:W-:Y:S05]  /*4270*/  @!P5 BRA `(.L_x_65) ;  /* 0x000000000004d947 */ /* 0x000fea0003800000 */
[----:B------:R0:W5:Y:S02]  /*4280*/  LDG.E.LTC128B.U16 R149, desc[UR36][R96.64+0x2] ;  /* 0x0000022460957981 */ /* 0x000164000c1e1520 */
.L_x_65:
[----:B------:R-:W-:Y:S05]  /*4290*/  BSYNC B1 ;  /* 0x0000000000017941 */ /* 0x000fea0003800000 */
.L_x_64:
[----:B0----5:R-:W-:Y:S01]  /*42a0*/  IMAD.U32 R147, R149, 0x10000, RZ ;  /* 0x0001000095937824 */ /* 0x021fe200078e00ff */
[----:B------:R-:W-:Y:S03]  /*42b0*/  BSSY B1, `(.L_x_66) ;  /* 0x000000a000017945 */ /* 0x000fe60003800000 */
[----:B------:R-:W-:-:S04]  /*42c0*/  FMUL R98, R147, R122 ;  /* 0x0000007a93627220 */ /* 0x000fc80000400000 */
        /* <DEDUP_REMOVED lines=8> */
.L_x_67:
[----:B------:R-:W-:Y:S05]  /*4350*/  BSYNC B1 ;  /* 0x0000000000017941 */ /* 0x000fea0003800000 */
.L_x_66:
[----:B-----5:R-:W-:Y:S01]  /*4360*/  IMAD.U32 R147, R149, 0x10000, RZ ;  /* 0x0001000095937824 */ /* 0x020fe200078e00ff */
        /* <DEDUP_REMOVED lines=8> */
.L_x_69:
[----:B------:R-:W-:Y:S05]  /*43f0*/  BSYNC B1 ;  /* 0x0000000000017941 */ /* 0x000fea0003800000 */
.L_x_68:
        /* <DEDUP_REMOVED lines=9> */
.L_x_71:
[----:B------:R-:W-:Y:S05]  /*4490*/  BSYNC B1 ;  /* 0x0000000000017941 */ /* 0x000fea0003800000 */
.L_x_70:
        /* <DEDUP_REMOVED lines=9> */
.L_x_73:
[----:B------:R-:W-:Y:S05]  /*4530*/  BSYNC B1 ;  /* 0x0000000000017941 */ /* 0x000fea0003800000 */
.L_x_72:
[----:B0----5:R-:W-:Y:S01]  /*4540*/  IMAD.U32 R101, R149, 0x10000, RZ ;  /* 0x0001000095657824 */ /* 0x021fe200078e00ff */
[----:B------:R-:W-:-:S03]  /*4550*/  IADD3 R126, P4, R126, R140, RZ ;  /* 0x0000008c7e7e7210 */ /* 0x000fc60007f9e0ff */
[----:B------:R-:W-:Y:S02]  /*4560*/  FMUL R100, R101, R122 ;  /* 0x0000007a65647220 */ /* 0x000fe40000400000 */
[----:B------:R-:W-:Y:S02]  /*4570*/  IMAD.X R128, R151, 0x1, R129, P4 ;  /* 0x0000000197807824 */ /* 0x000fe400020e0681 */
[----:B------:R-:W-:-:S05]  /*4580*/  FFMA R100, R103, R121, R100 ;  /* 0x0000007967647223 */ /* 0x000fca0000000064 */
[----:B------:R-:W-:-:S04]  /*4590*/  F2FP.BF16.F32.PACK_AB R100, RZ, R100 ;  /* 0x00000064ff64723e */ /* 0x000fc800000010ff */
[----:B------:R-:W-:Y:S02]  /*45a0*/  PRMT R101, R100, 0x7610, R101 ;  /* 0x0000761064657816 */ /* 0x000fe40000000065 */
[----:B------:R-:W-:-:S03]  /*45b0*/  LEA R100, P4, R126, R12, 0x1 ;  /* 0x0000000c7e647211 */ /* 0x000fc600078808ff */
[----:B------:R0:W-:Y:S01]  /*45c0*/  @P5 STG.E.U16 desc[UR36][R98.64+0x12], R101 ;  /* 0x0000126562005986 */ /* 0x0001e2000c101524 */
[----:B------:R-:W-:Y:S02]  /*45d0*/  ISETP.GT.AND P5, PT, R3, 0x180, P0 ;  /* 0x000001800300780c */ /* 0x000fe400007a4270 */
[----:B0-----:R-:W-:-:S11]  /*45e0*/  LEA.HI.X R101, R126, R13, R128, 0x1, P4 ;  /* 0x0000000d7e657211 */ /* 0x001fd600020f0c80 */
[----:B------:R0:W2:Y:S01]  /*45f0*/  @P5 LDG.E.LTC128B.U16 R149, desc[UR36][R100.64] ;  /* 0x0000002464955981 */ /* 0x0000a2000c1e1520 */
[----:B------:R-:W-:Y:S01]  /*4600*/  IMAD.WIDE.U32 R110, R124, 0x78, R110 ;  /* 0x000000787c6e7825 */ /* 0x000fe200078e006e */
[----:B------:R-:W-:Y:S02]  /*4610*/  BSSY B1, `(.L_x_74) ;  /* 0x0000016000017945 */ /* 0x000fe40003800000 */
[----:B------:R-:W-:-:S04]  /*4620*/  IADD3 R102, P4, R130, R110, RZ ;  /* 0x0000006e82667210 */ /* 0x000fc80007f9e0ff */
[----:B------:R-:W-:Y:S01]  /*4630*/  IADD3.X R103, R131, R125, R111, P4, !PT ;  /* 0x0000007d83677210 */ /* 0x000fe200027fe46f */
[----:B------:R-:W-:Y:S02]  /*4640*/  IMAD R111, R5, 0x300, RZ ;  /* 0x00000300056f7824 */ /* 0x000fe400078e02ff */
[----:B0-----:R-:W-:-:S04]  /*4650*/  IMAD.WIDE.U32 R100, R4, 0x300, R8 ;  /* 0x0000030004647825 */ /* 0x001fc800078e0008 */
[----:B------:R-:W-:-:S03]  /*4660*/  IMAD.WIDE.U32 R102, R7, R124, R102 ;  /* 0x0000007c07667225 */ /* 0x000fc600078e0066 */
[----:B------:R-:W-:-:S04]  /*4670*/  IADD3 R102, P4, R10, R102, RZ ;  /* 0x000000660a667210 */ /* 0x000fc80007f9e0ff */
[----:B------:R-:W-:-:S03]  /*4680*/  IADD3.X R103, R11, R123, R103, P4, !PT ;  /* 0x0000007b0b677210 */ /* 0x000fc600027fe467 */
[----:B------:R-:W-:-:S03]  /*4690*/  IMAD.WIDE.U32 R102, R23, R20, R102 ;  /* 0x0000001417667225 */ /* 0x000fc600078e0066 */
[----:B------:R-:W-:Y:S01]  /*46a0*/  LEA R98, P4, R102, R12, 0x1 ;  /* 0x0000000c66627211 */ /* 0x000fe200078808ff */
[----:B--2---:R-:W-:-:S04]  /*46b0*/  IMAD.U32 R99, R149, 0x10000, RZ ;  /* 0x0001000095637824 */ /* 0x004fc800078e00ff */
[----:B------:R-:W-:-:S04]  /*46c0*/  FMUL R99, R99, R122 ;  /* 0x0000007a63637220 */ /* 0x000fc80000400000 */
[----:B------:R-:W-:Y:S01]  /*46d0*/  FFMA R99, R88, R121, R99 ;  /* 0x0000007958637223 */ /* 0x000fe20000000063 */
[----:B------:R-:W-:Y:S02]  /*46e0*/  IMAD.IADD R88, R21, 0x1, R103 ;  /* 0x0000000115587824 */ /* 0x000fe400078e0267 */
[----:B------:R-:W-:Y:S02]  /*46f0*/  IMAD.IADD R103, R101, 0x1, R111 ;  /* 0x0000000165677824 */ /* 0x000fe400078e026f */
[----:B------:R-:W-:Y:S02]  /*4700*/  F2FP.BF16.F32.PACK_AB R110, RZ, R99 ;  /* 0x00000063ff6e723e */ /* 0x000fe400000010ff */
[----:B------:R-:W-:Y:S01]  /*4710*/  LEA.HI.X R99, R102, R13, R88, 0x1, P4 ;  /* 0x0000000d66637211 */ /* 0x000fe200020f0c58 */
[----:B------:R-:W-:Y:S01]  /*4720*/  @P5 IMAD.MOV.U32 R102, RZ, RZ, R100 ;  /* 0x000000ffff665224 */ /* 0x000fe200078e0064 */
[----:B------:R-:W-:-:S04]  /*4730*/  ISETP.GT.AND P4, PT, R3, 0x180, P3 ;  /* 0x000001800300780c */ /* 0x000fc80001f84270 */
[----:B------:R0:W-:Y:S09]  /*4740*/  @P5 STG.E.U16 desc[UR36][R102.64], R110 ;  /* 0x0000006e66005986 */ /* 0x0001f2000c101524 */
[----:B------:R-:W-:Y:S05]  /*4750*/  @!P4 BRA `(.L_x_75) ;  /* 0x000000000004c947 */ /* 0x000fea0003800000 */
[----:B------:R2:W5:Y:S02]  /*4760*/  LDG.E.LTC128B.U16 R149, desc[UR36][R98.64+0x2] ;  /* 0x0000022462957981 */ /* 0x000564000c1e1520 */
.L_x_75:
[----:B------:R-:W-:Y:S05]  /*4770*/  BSYNC B1 ;  /* 0x0000000000017941 */ /* 0x000fea0003800000 */
.L_x_74:
[----:B-----5:R-:W-:Y:S01]  /*4780*/  IMAD.U32 R111, R149, 0x10000, RZ ;  /* 0x00010000956f7824 */ /* 0x020fe200078e00ff */
[----:B------:R-:W-:Y:S01]  /*4790*/  ISETP.GT.AND P0, PT, R3, 0x188, P0 ;  /* 0x000001880300780c */ /* 0x000fe20000704270 */
[----:B------:R-:W-:Y:S01]  /*47a0*/  IMAD.WIDE.U32 R138, R124, 0x78, R138 ;  /* 0x000000787c8a7825 */ /* 0x000fe200078e008a */
[----:B------:R-:W-:Y:S03]  /*47b0*/  BSSY B1, `(.L_x_76) ;  /* 0x0000010000017945 */ /* 0x000fe60003800000 */
[----:B0-----:R-:W-:Y:S01]  /*47c0*/  FMUL R110, R111, R122 ;  /* 0x0000007a6f6e7220 */ /* 0x001fe20000400000 */
[----:B------:R-:W-:Y:S01]  /*47d0*/  @P4 IMAD.MOV.U32 R126, RZ, RZ, R100 ;  /* 0x000000ffff7e4224 */ /* 0x000fe200078e0064 */
[----:B------:R-:W-:Y:S02]  /*47e0*/  IADD3 R88, P5, R130, R138, RZ ;  /* 0x0000008a82587210 */ /* 0x000fe40007fbe0ff */
[----:B------:R-:W-:Y:S01]  /*47f0*/  FFMA R110, R89, R121, R110 ;  /* 0x00000079596e7223 */ /* 0x000fe2000000006e */
[----:B------:R-:W-:Y:S01]  /*4800*/  @P4 IMAD.MOV.U32 R127, RZ, RZ, R103 ;  /* 0x000000ffff7f4224 */ /* 0x000fe200078e0067 */
[----:B------:R-:W-:-:S03]  /*4810*/  IADD3.X R89, R131, R125, R139, P5, !PT ;  /* 0x0000007d83597210 */ /* 0x000fc60002ffe48b */
[----:B------:R-:W-:Y:S01]  /*4820*/  F2FP.BF16.F32.PACK_AB R110, RZ, R110 ;  /* 0x0000006eff6e723e */ /* 0x000fe200000010ff */
[----:B------:R-:W-:-:S03]  /*4830*/  IMAD.WIDE.U32 R124, R7, R124, R88 ;  /* 0x0000007c077c7225 */ /* 0x000fc600078e0058 */
[----:B------:R-:W-:Y:S02]  /*4840*/  PRMT R7, R110, 0x7610, R7 ;  /* 0x000076106e077816 */ /* 0x000fe40000000007 */
[----:B------:R-:W-:-:S03]  /*4850*/  IADD3 R110, P5, R10, R124, RZ ;  /* 0x0000007c0a6e7210 */ /* 0x000fc60007fbe0ff */
[----:B------:R0:W-:Y:S01]  /*4860*/  @P4 STG.E.U16 desc[UR36][R126.64+0x2], R7 ;  /* 0x000002077e004986 */ /* 0x0001e2000c101524 */
[----:B------:R-:W-:-:S04]  /*4870*/  LEA R88, P4, R132, R12, 0x1 ;  /* 0x0000000c84587211 */ /* 0x000fc800078808ff */
[----:B------:R-:W-:Y:S01]  /*4880*/  LEA.HI.X R89, R132, R13, R134, 0x1, P4 ;  /* 0x0000000d84597211 */ /* 0x000fe200020f0c86 */
[----:B------:R-:W-:Y:S08]  /*4890*/  @!P0 BRA `(.L_x_77) ;  /* 0x0000000000048947 */ /* 0x000ff00003800000 */
[----:B------:R0:W5:Y:S02]  /*48a0*/  LDG.E.LTC128B.U16 R149, desc[UR36][R88.64] ;  /* 0x0000002458957981 */ /* 0x000164000c1e1520 */
.L_x_77:
[----:B------:R-:W-:Y:S05]  /*48b0*/  BSYNC B1 ;  /* 0x0000000000017941 */ /* 0x000fea0003800000 */
.L_x_76:
[----:B0----5:R-:W-:Y:S01]  /*48c0*/  IMAD.U32 R7, R149, 0x10000, RZ ;  /* 0x0001000095077824 */ /* 0x021fe200078e00ff */
[----:B------:R-:W-:Y:S01]  /*48d0*/  IADD3 R10, P4, R133, R100, RZ ;  /* 0x00000064850a7210 */ /* 0x000fe20007f9e0ff */
[----:B------:R-:W-:Y:S01]  /*48e0*/  BSSY B1, `(.L_x_78) ;  /* 0x000000e000017945 */ /* 0x000fe20003800000 */
[----:B------:R-:W-:Y:S01]  /*48f0*/  IADD3.X R111, R11, R123, R125, P5, !PT ;  /* 0x0000007b0b6f7210 */ /* 0x000fe20002ffe47d */
[----:B------:R-:W-:Y:S01]  /*4900*/  FMUL R7, R7, R122 ;  /* 0x0000007a07077220 */ /* 0x000fe20000400000 */
[----:B------:R-:W-:Y:S01]  /*4910*/  ISETP.GT.AND P3, PT, R3, 0x188, P3 ;  /* 0x000001880300780c */ /* 0x000fe20001f64270 */
[----:B------:R-:W-:Y:S02]  /*4920*/  IMAD.X R11, R103, 0x1, R135, P4 ;  /* 0x00000001670b7824 */ /* 0x000fe400020e0687 */
[----:B------:R-:W-:Y:S01]  /*4930*/  FFMA R7, R90, R121, R7 ;  /* 0x000000795a077223 */ /* 0x000fe20000000007 */
[----:B------:R-:W-:-:S04]  /*4940*/  IMAD.WIDE.U32 R88, R23, R20, R110 ;  /* 0x0000001417587225 */ /* 0x000fc800078e006e */
[----:B------:R-:W-:Y:S01]  /*4950*/  F2FP.BF16.F32.PACK_AB R7, RZ, R7 ;  /* 0x00000007ff07723e */ /* 0x000fe200000010ff */
[----:B------:R-:W-:Y:S01]  /*4960*/  IMAD.IADD R21, R21, 0x1, R89 ;  /* 0x0000000115157824 */ /* 0x000fe200078e0259 */
[----:B------:R-:W-:-:S03]  /*4970*/  LEA R12, P5, R88, R12, 0x1 ;  /* 0x0000000c580c7211 */ /* 0x000fc600078a08ff */
[----:B------:R0:W-:Y:S01]  /*4980*/  @P0 STG.E.U16 desc[UR36][R10.64], R7 ;  /* 0x000000070a000986 */ /* 0x0001e2000c101524 */
[----:B------:R-:W-:Y:S01]  /*4990*/  LEA.HI.X R13, R88, R13, R21, 0x1, P5 ;  /* 0x0000000d580d7211 */ /* 0x000fe200028f0c15 */
[----:B------:R-:W-:Y:S08]  /*49a0*/  @!P3 BRA `(.L_x_79) ;  /* 0x000000000004b947 */ /* 0x000ff00003800000 */
[----:B------:R0:W5:Y:S02]  /*49b0*/  LDG.E.LTC128B.U16 R149, desc[UR36][R12.64+0x2] ;  /* 0x000002240c957981 */ /* 0x000164000c1e1520 */
.L_x_79:
[----:B------:R-:W-:Y:S05]  /*49c0*/  BSYNC B1 ;  /* 0x0000000000017941 */ /* 0x000fea0003800000 */
.L_x_78:
        /* <DEDUP_REMOVED lines=9> */
.L_x_81:
[----:B------:R-:W-:Y:S05]  /*4a60*/  BSYNC B1 ;  /* 0x0000000000017941 */ /* 0x000fea0003800000 */
.L_x_80:
[----:B-----5:R-:W-:Y:S01]  /*4a70*/  IMAD.U32 R7, R149, 0x10000, RZ ;  /* 0x0001000095077824 */ /* 0x020fe200078e00ff */
[----:B------:R-:W-:Y:S01]  /*4a80*/  ISETP.GT.AND P3, PT, R3, 0x180, P2 ;  /* 0x000001800300780c */ /* 0x000fe20001764270 */
[----:B0-----:R-:W-:Y:S01]  /*4a90*/  @P0 IMAD.MOV.U32 R20, RZ, RZ, R100 ;  /* 0x000000ffff140224 */ /* 0x001fe200078e0064 */
[----:B------:R-:W-:Y:S01]  /*4aa0*/  BSSY B1, `(.L_x_82) ;  /* 0x0000008000017945 */ /* 0x000fe20003800000 */
[----:B------:R-:W-:Y:S01]  /*4ab0*/  FMUL R7, R7, R122 ;  /* 0x0000007a07077220 */ /* 0x000fe20000400000 */
[----:B------:R-:W-:-:S03]  /*4ac0*/  @P0 IMAD.MOV.U32 R21, RZ, RZ, R103 ;  /* 0x000000ffff150224 */ /* 0x000fc600078e0067 */
[----:B------:R-:W-:-:S05]  /*4ad0*/  FFMA R7, R92, R121, R7 ;  /* 0x000000795c077223 */ /* 0x000fca0000000007 */
[----:B------:R-:W-:-:S05]  /*4ae0*/  F2FP.BF16.F32.PACK_AB R7, RZ, R7 ;  /* 0x00000007ff07723e */ /* 0x000fca00000010ff */
[----:B------:R0:W-:Y:S01]  /*4af0*/  @P0 STG.E.U16 desc[UR36][R20.64+0x10], R7 ;  /* 0x0000100714000986 */ /* 0x0001e2000c101524 */
[----:B------:R-:W-:Y:S05]  /*4b00*/  @!P3 BRA `(.L_x_83) ;  /* 0x000000000004b947 */ /* 0x000fea0003800000 */
[----:B------:R0:W5:Y:S02]  /*4b10*/  LDG.E.LTC128B.U16 R149, desc[UR36][R98.64+0x12] ;  /* 0x0000122462957981 */ /* 0x000164000c1e1520 */
.L_x_83:
[----:B------:R-:W-:Y:S05]  /*4b20*/  BSYNC B1 ;  /* 0x0000000000017941 */ /* 0x000fea0003800000 */
.L_x_82:
[----:B0----5:R-:W-:Y:S01]  /*4b30*/  IMAD.U32 R7, R149, 0x10000, RZ ;  /* 0x0001000095077824 */ /* 0x021fe200078e00ff */
[----:B------:R-:W-:Y:S01]  /*4b40*/  ISETP.GT.AND P1, PT, R3, 0x188, P1 ;  /* 0x000001880300780c */ /* 0x000fe20000f24270 */
[----:B------:R-:W-:Y:S01]  /*4b50*/  @P3 IMAD.MOV.U32 R101, RZ, RZ, R103 ;  /* 0x000000ffff653224 */ /* 0x000fe200078e0067 */
[----:B------:R-:W-:Y:S01]  /*4b60*/  BSSY B1, `(.L_x_84) ;  /* 0x0000007000017945 */ /* 0x000fe20003800000 */
[----:B------:R-:W-:-:S04]  /*4b70*/  FMUL R20, R7, R122 ;  /* 0x0000007a07147220 */ /* 0x000fc80000400000 */
[----:B------:R-:W-:-:S05]  /*4b80*/  FFMA R20, R93, R121, R20 ;  /* 0x000000795d147223 */ /* 0x000fca0000000014 */
[----:B------:R-:W-:-:S05]  /*4b90*/  F2FP.BF16.F32.PACK_AB R20, RZ, R20 ;  /* 0x00000014ff14723e */ /* 0x000fca00000010ff */
[----:B------:R0:W-:Y:S01]  /*4ba0*/  @P3 STG.E.U16 desc[UR36][R100.64+0x12], R20 ;  /* 0x0000121464003986 */ /* 0x0001e2000c101524 */
[----:B------:R-:W-:Y:S05]  /*4bb0*/  @!P1 BRA `(.L_x_85) ;  /* 0x0000000000049947 */ /* 0x000fea0003800000 */
[----:B------:R0:W5:Y:S02]  /*4bc0*/  LDG.E.LTC128B.U16 R149, desc[UR36][R12.64+0x10] ;  /* 0x000010240c957981 */ /* 0x000164000c1e1520 */
.L_x_85:
[----:B------:R-:W-:Y:S05]  /*4bd0*/  BSYNC B1 ;  /* 0x0000000000017941 */ /* 0x000fea0003800000 */
.L_x_84:
        /* <DEDUP_REMOVED lines=9> */
.L_x_87:
[----:B------:R-:W-:Y:S05]  /*4c70*/  BSYNC B1 ;  /* 0x0000000000017941 */ /* 0x000fea0003800000 */
.L_x_86:
[----:B0----5:R-:W-:Y:S01]  /*4c80*/  IMAD.U32 R7, R149, 0x10000, RZ ;  /* 0x0001000095077824 */ /* 0x021fe200078e00ff */
        /* <DEDUP_REMOVED lines=9> */
.L_x_89:
[----:B------:R-:W-:Y:S05]  /*4d20*/  BSYNC B1 ;  /* 0x0000000000017941 */ /* 0x000fea0003800000 */
.L_x_88:
        /* <DEDUP_REMOVED lines=10> */
.L_x_91:
[----:B------:R-:W-:Y:S05]  /*4dd0*/  BSYNC B1 ;  /* 0x0000000000017941 */ /* 0x000fea0003800000 */
.L_x_90:
        /* <DEDUP_REMOVED lines=9> */
.L_x_93:
[----:B------:R-:W-:Y:S05]  /*4e70*/  BSYNC B1 ;  /* 0x0000000000017941 */ /* 0x000fea0003800000 */
.L_x_92:
        /* <DEDUP_REMOVED lines=9> */
.L_x_95:
[----:B------:R-:W-:Y:S05]  /*4f10*/  BSYNC B1 ;  /* 0x0000000000017941 */ /* 0x000fea0003800000 */
.L_x_94:
        /* <DEDUP_REMOVED lines=10> */
.L_x_97:
[----:B------:R-:W-:Y:S05]  /*4fc0*/  BSYNC B1 ;  /* 0x0000000000017941 */ /* 0x000fea0003800000 */
.L_x_96:
        /* <DEDUP_REMOVED lines=10> */
.L_x_99:
[----:B------:R-:W-:Y:S05]  /*5070*/  BSYNC B1 ;  /* 0x0000000000017941 */ /* 0x000fea0003800000 */
.L_x_98:
        /* <DEDUP_REMOVED lines=9> */
.L_x_101:
[----:B------:R-:W-:Y:S05]  /*5110*/  BSYNC B1 ;  /* 0x0000000000017941 */ /* 0x000fea0003800000 */
.L_x_100:
        /* <DEDUP_REMOVED lines=9> */
.L_x_103:
[----:B------:R-:W-:Y:S05]  /*51b0*/  BSYNC B1 ;  /* 0x0000000000017941 */ /* 0x000fea0003800000 */
.L_x_102:
        /* <DEDUP_REMOVED lines=9> */
.L_x_105:
[----:B------:R-:W-:Y:S05]  /*5250*/  BSYNC B1 ;  /* 0x0000000000017941 */ /* 0x000fea0003800000 */
.L_x_104:
        /* <DEDUP_REMOVED lines=9> */
.L_x_107:
[----:B------:R-:W-:Y:S05]  /*52f0*/  BSYNC B1 ;  /* 0x0000000000017941 */ /* 0x000fea0003800000 */
.L_x_106:
        /* <DEDUP_REMOVED lines=9> */
.L_x_109:
[----:B------:R-:W-:Y:S05]  /*5390*/  BSYNC B1 ;  /* 0x0000000000017941 */ /* 0x000fea0003800000 */
.L_x_108:
        /* <DEDUP_REMOVED lines=9> */
.L_x_111:
[----:B------:R-:W-:Y:S05]  /*5430*/  BSYNC B1 ;  /* 0x0000000000017941 */ /* 0x000fea0003800000 */
.L_x_110:
        /* <DEDUP_REMOVED lines=9> */
.L_x_113:
[----:B------:R-:W-:Y:S05]  /*54d0*/  BSYNC B1 ;  /* 0x0000000000017941 */ /* 0x000fea0003800000 */
.L_x_112:
        /* <DEDUP_REMOVED lines=9> */
.L_x_115:
[----:B------:R-:W-:Y:S05]  /*5570*/  BSYNC B1 ;  /* 0x0000000000017941 */ /* 0x000fea0003800000 */
.L_x_114:
        /* <DEDUP_REMOVED lines=9> */
.L_x_117:
[----:B------:R-:W-:Y:S05]  /*5610*/  BSYNC B1 ;  /* 0x0000000000017941 */ /* 0x000fea0003800000 */
.L_x_116:
        /* <DEDUP_REMOVED lines=9> */
.L_x_119:
[----:B------:R-:W-:Y:S05]  /*56b0*/  BSYNC B1 ;  /* 0x0000000000017941 */ /* 0x000fea0003800000 */
.L_x_118:
[----:B0----5:R-:W-:Y:S01]  /*56c0*/  IMAD.U32 R7, R149, 0x10000, RZ ;  /* 0x0001000095077824 */ /* 0x021fe200078e00ff */
[----:B------:R-:W-:-:S03]  /*56d0*/  ISETP.GT.AND P5, PT, R3, 0x100, P3 ;  /* 0x000001000300780c */ /* 0x000fc60001fa4270 */
[----:B------:R-:W-:-:S04]  /*56e0*/  FMUL R10, R7, R122 ;  /* 0x0000007a070a7220 */ /* 0x000fc80000400000 */
[----:B------:R-:W-:-:S05]  /*56f0*/  FFMA R10, R79, R121, R10 ;  /* 0x000000794f0a7223 */ /* 0x000fca000000000a */
[----:B------:R-:W-:-:S05]  /*5700*/  F2FP.BF16.F32.PACK_AB R10, RZ, R10 ;  /* 0x0000000aff0a723e */ /* 0x000fca00000010ff */
[----:B------:R0:W-:Y:S04]  /*5710*/  @P4 STG.E.U16 desc[UR36][R106.64+0x32], R10 ;  /* 0x0000320a6a004986 */ /* 0x0001e8000c101524 */
[----:B------:R-:W2:Y:S01]  /*5720*/  @P5 LDG.E.LTC128B.U16 R149, desc[UR36][R108.64+0x20] ;  /* 0x000020246c955981 */ /* 0x000ea2000c1e1520 */
[C---:B------:R-:W-:Y:S01]  /*5730*/  IMAD.SHL.U32 R23, R4.reuse, 0x100, RZ ;  /* 0x0000010004177824 */ /* 0x040fe200078e00ff */
[----:B------:R-:W-:Y:S01]  /*5740*/  SHF.L.U64.HI R73, R4, 0x8, R5 ;  /* 0x0000000804497819 */ /* 0x000fe20000010205 */
[----:B------:R-:W-:Y:S03]  /*5750*/  BSSY B1, `(.L_x_120) ;  /* 0x000000b000017945 */ /* 0x000fe60003800000 */
[----:B------:R-:W-:-:S05]  /*5760*/  IADD3 R136, P4, R23, R136, RZ ;  /* 0x0000008817887210 */ /* 0x000fca0007f9e0ff */
[----:B------:R-:W-:Y:S01]  /*5770*/  IMAD.X R137, R73, 0x1, R105, P4 ;  /* 0x0000000149897824 */ /* 0x000fe200020e0669 */
[----:B------:R-:W-:Y:S01]  /*5780*/  ISETP.GT.AND P4, PT, R3, 0x100, P2 ;  /* 0x000001000300780c */ /* 0x000fe20001784270 */
[----:B--2---:R-:W-:-:S04]  /*5790*/  IMAD.U32 R7, R149, 0x10000, RZ ;  /* 0x0001000095077824 */ /* 0x004fc800078e00ff */
[----:B------:R-:W-:-:S04]  /*57a0*/  FMUL R7, R7, R122 ;  /* 0x0000007a07077220 */ /* 0x000fc80000400000 */
[----:B------:R-:W-:-:S05]  /*57b0*/  FFMA R7, R64, R121, R7 ;  /* 0x0000007940077223 */ /* 0x000fca0000000007 */
[----:B------:R-:W-:-:S05]  /*57c0*/  F2FP.BF16.F32.PACK_AB R7, RZ, R7 ;  /* 0x00000007ff07723e */ /* 0x000fca00000010ff */
[----:B------:R0:W-:Y:S01]  /*57d0*/  @P5 STG.E.U16 desc[UR36][R136.64+0x20], R7 ;  /* 0x0000200788005986 */ /* 0x0001e2000c101524 */
[----:B------:R-:W-:Y:S05]  /*57e0*/  @!P4 BRA `(.L_x_121) ;  /* 0x000000000004c947 */ /* 0x000fea0003800000 */
[----:B------:R2:W5:Y:S02]  /*57f0*/  LDG.E.LTC128B.U16 R149, desc[UR36][R108.64+0x22] ;  /* 0x000022246c957981 */ /* 0x000564000c1e1520 */
.L_x_121:
[----:B------:R-:W-:Y:S05]  /*5800*/  BSYNC B1 ;  /* 0x0000000000017941 */ /* 0x000fea0003800000 */
.L_x_120:
[----:B-----5:R-:W-:Y:S01]  /*5810*/  IMAD.U32 R5, R149, 0x10000, RZ ;  /* 0x0001000095057824 */ /* 0x020fe200078e00ff */
[----:B------:R-:W-:-:S03]  /*5820*/  ISETP.GT.AND P5, PT, R3, 0x108, P3 ;  /* 0x000001080300780c */ /* 0x000fc60001fa4270 */
[----:B------:R-:W-:-:S04]  /*5830*/  FMUL R4, R5, R122 ;  /* 0x0000007a05047220 */ /* 0x000fc80000400000 */
[----:B------:R-:W-:-:S05]  /*5840*/  FFMA R4, R65, R121, R4 ;  /* 0x0000007941047223 */ /* 0x000fca0000000004 */
[----:B------:R-:W-:-:S04]  /*5850*/  F2FP.BF16.F32.PACK_AB R4, RZ, R4 ;  /* 0x00000004ff04723e */ /* 0x000fc800000010ff */
[----:B0-----:R-:W-:-:S05]  /*5860*/  PRMT R7, R4, 0x7610, R7 ;  /* 0x0000761004077816 */ /* 0x001fca0000000007 */
[----:B------:R0:W-:Y:S04]  /*5870*/  @P4 STG.E.U16 desc[UR36][R136.64+0x22], R7 ;  /* 0x0000220788004986 */ /* 0x0001e8000c101524 */
[----:B------:R-:W3:Y:S01]  /*5880*/  @P5 LDG.E.LTC128B.U16 R149, desc[UR36][R96.64+0x20] ;  /* 0x0000202460955981 */ /* 0x000ee2000c1e1520 */
[----:B------:R-:W-:Y:S01]  /*5890*/  IADD3 R4, P4, R133, R136, RZ ;  /* 0x0000008885047210 */ /* 0x000fe20007f9e0ff */
[----:B---3--:R-:W-:-:S04]  /*58a0*/  IMAD.U32 R5, R149, 0x10000, RZ ;  /* 0x0001000095057824 */ /* 0x008fc800078e00ff */
[----:B------:R-:W-:-:S04]  /*58b0*/  FMUL R5, R5, R122 ;  /* 0x0000007a05057220 */ /* 0x000fc80000400000 */
[----:B------:R-:W-:Y:S01]  /*58c0*/  FFMA R66, R66, R121, R5 ;  /* 0x0000007942427223 */ /* 0x000fe20000000005 */
[----:B------:R-:W-:Y:S01]  /*58d0*/  IMAD.X R5, R135, 0x1, R137, P4 ;  /* 0x0000000187057824 */ /* 0x000fe200020e0689 */
[----:B------:R-:W-:-:S03]  /*58e0*/  ISETP.GT.AND P4, PT, R3, 0x108, P2 ;  /* 0x000001080300780c */ /* 0x000fc60001784270 */
[----:B------:R-:W-:-:S05]  /*58f0*/  F2FP.BF16.F32.PACK_AB R66, RZ, R66 ;  /* 0x00000042ff42723e */ /* 0x000fca00000010ff */
[----:B------:R3:W-:Y:S05]  /*5900*/  @P5 STG.E.U16 desc[UR36][R4.64+0x20], R66 ;  /* 0x0000204204005986 */ /* 0x0007ea000c101524 */
[----:B------:R-:W0:Y:S01]  /*5910*/  @P4 LDG.E.LTC128B.U16 R149, desc[UR36][R96.64+0x22] ;  /* 0x0000222460954981 */ /* 0x000e22000c1e1520 */
[----:B------:R-:W-:Y:S01]  /*5920*/  IADD3 R10, P5, R136, R133, RZ ;  /* 0x00000085880a7210 */ /* 0x000fe20007fbe0ff */
[----:B------:R-:W-:Y:S04]  /*5930*/  BSSY B1, `(.L_x_122) ;  /* 0x000000a000017945 */ /* 0x000fe80003800000 */
[----:B------:R-:W-:Y:S01]  /*5940*/  IMAD.X R11, R137, 0x1, R135, P5 ;  /* 0x00000001890b7824 */ /* 0x000fe200028e0687 */
[----:B------:R-:W-:Y:S01]  /*5950*/  ISETP.GT.AND P5, PT, R3, 0x100, P1 ;  /* 0x000001000300780c */ /* 0x000fe20000fa4270 */
[----:B0-----:R-:W-:-:S04]  /*5960*/  IMAD.U32 R7, R149, 0x10000, RZ ;  /* 0x0001000095077824 */ /* 0x001fc800078e00ff */
[----:B------:R-:W-:-:S04]  /*5970*/  FMUL R20, R7, R122 ;  /* 0x0000007a07147220 */ /* 0x000fc80000400000 */
[----:B------:R-:W-:-:S05]  /*5980*/  FFMA R20, R67, R121, R20 ;  /* 0x0000007943147223 */ /* 0x000fca0000000014 */
[----:B------:R-:W-:-:S05]  /*5990*/  F2FP.BF16.F32.PACK_AB R20, RZ, R20 ;  /* 0x00000014ff14723e */ /* 0x000fca00000010ff */
[----:B------:R3:W-:Y:S01]  /*59a0*/  @P4 STG.E.U16 desc[UR36][R10.64+0x22], R20 ;  /* 0x000022140a004986 */ /* 0x0007e2000c101524 */
[----:B------:R-:W-:Y:S05]  /*59b0*/  @!P5 BRA `(.L_x_123) ;  /* 0x000000000004d947 */ /* 0x000fea0003800000 */
[----:B------:R0:W5:Y:S02]  /*59c0*/  LDG.E.LTC128B.U16 R149, desc[UR36][R108.64+0x30] ;  /* 0x000030246c957981 */ /* 0x000164000c1e1520 */
.L_x_123:
[----:B------:R-:W-:Y:S05]  /*59d0*/  BSYNC B1 ;  /* 0x0000000000017941 */ /* 0x000fea0003800000 */
.L_x_122:
        /* <DEDUP_REMOVED lines=9> */
.L_x_125:
[----:B------:R-:W-:Y:S05]  /*5a70*/  BSYNC B1 ;  /* 0x0000000000017941 */ /* 0x000fea0003800000 */
.L_x_124:
[----:B0----5:R-:W-:Y:S01]  /*5a80*/  IMAD.U32 R7, R149, 0x10000, RZ ;  /* 0x0001000095077824 */ /* 0x021fe200078e00ff */
[----:B------:R-:W-:Y:S01]  /*5a90*/  ISETP.GT.AND P5, PT, R3, 0x108, P1 ;  /* 0x000001080300780c */ /* 0x000fe20000fa4270 */
[----:B------:R-:W-:Y:S02]  /*5aa0*/  BSSY B1, `(.L_x_126) ;  /* 0x0000007000017945 */ /* 0x000fe40003800000 */
[----:B---3--:R-:W-:-:S04]  /*5ab0*/  FMUL R10, R7, R122 ;  /* 0x0000007a070a7220 */ /* 0x008fc80000400000 */
[----:B------:R-:W-:-:S05]  /*5ac0*/  FFMA R10, R69, R121, R10 ;  /* 0x00000079450a7223 */ /* 0x000fca000000000a */
[----:B------:R-:W-:-:S05]  /*5ad0*/  F2FP.BF16.F32.PACK_AB R10, RZ, R10 ;  /* 0x0000000aff0a723e */ /* 0x000fca00000010ff */
[----:B------:R0:W-:Y:S01]  /*5ae0*/  @P4 STG.E.U16 desc[UR36][R136.64+0x32], R10 ;  /* 0x0000320a88004986 */ /* 0x0001e2000c101524 */
[----:B------:R-:W-:Y:S05]  /*5af0*/  @!P5 BRA `(.L_x_127) ;  /* 0x000000000004d947 */ /* 0x000fea0003800000 */
[----:B------:R3:W5:Y:S02]  /*5b00*/  LDG.E.LTC128B.U16 R149, desc[UR36][R96.64+0x30] ;  /* 0x0000302460957981 */ /* 0x000764000c1e1520 */
.L_x_127:
[----:B------:R-:W-:Y:S05]  /*5b10*/  BSYNC B1 ;  /* 0x0000000000017941 */ /* 0x000fea0003800000 */
.L_x_126:
        /* <DEDUP_REMOVED lines=9> */
.L_x_129:
[----:B------:R-:W-:Y:S05]  /*5bb0*/  BSYNC B1 ;  /* 0x0000000000017941 */ /* 0x000fea0003800000 */
.L_x_128:
        /* <DEDUP_REMOVED lines=9> */
.L_x_131:
[----:B------:R-:W-:Y:S05]  /*5c50*/  BSYNC B1 ;  /* 0x0000000000017941 */ /* 0x000fea0003800000 */
.L_x_130:
[----:B-----5:R-:W-:Y:S01]  /*5c60*/  IMAD.U32 R7, R149, 0x10000, RZ ;  /* 0x0001000095077824 */ /* 0x020fe200078e00ff */
[----:B0-----:R-:W-:Y:S01]  /*5c70*/  IADD3 R10, P4, R23, R136, RZ ;  /* 0x00000088170a7210 */ /* 0x001fe20007f9e0ff */
[----:B------:R-:W-:Y:S02]  /*5c80*/  BSSY B1, `(.L_x_132) ;  /* 0x0000009000017945 */ /* 0x000fe40003800000 */
[----:B------:R-:W-:Y:S02]  /*5c90*/  FMUL R7, R7, R122 ;  /* 0x0000007a07077220 */ /* 0x000fe40000400000 */
[----:B------:R-:W-:Y:S01]  /*5ca0*/  IMAD.X R11, R73, 0x1, R137, P4 ;  /* 0x00000001490b7824 */ /* 0x000fe200020e0689 */
[----:B------:R-:W-:Y:S01]  /*5cb0*/  ISETP.GT.AND P4, PT, R3, 0x180, P2 ;  /* 0x000001800300780c */ /* 0x000fe20001784270 */
[----:B------:R-:W-:-:S05]  /*5cc0*/  FFMA R7, R56, R121, R7 ;  /* 0x0000007938077223 */ /* 0x000fca0000000007 */
[----:B------:R-:W-:-:S05]  /*5cd0*/  F2FP.BF16.F32.PACK_AB R7, RZ, R7 ;  /* 0x00000007ff07723e */ /* 0x000fca00000010ff */
[----:B------:R0:W-:Y:S02]  /*5ce0*/  @P5 STG.E.U16 desc[UR36][R10.64+0x20], R7 ;  /* 0x000020070a005986 */ /* 0x0001e4000c101524 */
[----:B------:R-:W-:Y:S05]  /*5cf0*/  @!P4 BRA `(.L_x_133) ;  /* 0x000000000004c947 */ /* 0x000fea0003800000 */
[----:B------:R0:W5:Y:S02]  /*5d00*/  LDG.E.LTC128B.U16 R149, desc[UR36][R98.64+0x22] ;  /* 0x0000222462957981 */ /* 0x000164000c1e1520 */
.L_x_133:
[----:B------:R-:W-:Y:S05]  /*5d10*/  BSYNC B1 ;  /* 0x0000000000017941 */ /* 0x000fea0003800000 */
.L_x_132:
        /* <DEDUP_REMOVED lines=9> */
.L_x_135:
[----:B------:R-:W-:Y:S05]  /*5db0*/  BSYNC B1 ;  /* 0x0000000000017941 */ /* 0x000fea0003800000 */
.L_x_134:
[----:B-----5:R-:W-:Y:S01]  /*5dc0*/  IMAD.U32 R7, R149, 0x10000, RZ ;  /* 0x0001000095077824 */ /* 0x020fe200078e00ff */
[----:B0-----:R-:W-:Y:S01]  /*5dd0*/  IADD3 R20, P4, R133, R10, RZ ;  /* 0x0000000a85147210 */ /* 0x001fe20007f9e0ff */
[----:B------:R-:W-:Y:S01]  /*5de0*/  BSSY B1, `(.L_x_136) ;  /* 0x0000009000017945 */ /* 0x000fe20003800000 */
[----:B------:R-:W-:Y:S01]  /*5df0*/  ISETP.GT.AND P2, PT, R3, 0x188, P2 ;  /* 0x000001880300780c */ /* 0x000fe20001744270 */
[----:B------:R-:W-:Y:S02]  /*5e00*/  FMUL R7, R7, R122 ;  /* 0x0000007a07077220 */ /* 0x000fe40000400000 */
[----:B------:R-:W-:Y:S02]  /*5e10*/  IMAD.X R21, R135, 0x1, R11, P4 ;  /* 0x0000000187157824 */ /* 0x000fe400020e060b */
[----:B------:R-:W-:-:S05]  /*5e20*/  FFMA R7, R58, R121, R7 ;  /* 0x000000793a077223 */ /* 0x000fca0000000007 */
[----:B------:R-:W-:-:S05]  /*5e30*/  F2FP.BF16.F32.PACK_AB R7, RZ, R7 ;  /* 0x00000007ff07723e */ /* 0x000fca00000010ff */
[----:B------:R0:W-:Y:S01]  /*5e40*/  @P3 STG.E.U16 desc[UR36][R20.64+0x20], R7 ;  /* 0x0000200714003986 */ /* 0x0001e2000c101524 */
[----:B------:R-:W-:Y:S05]  /*5e50*/  @!P2 BRA `(.L_x_137) ;  /* 0x000000000004a947 */ /* 0x000fea0003800000 */
[----:B------:R0:W5:Y:S02]  /*5e60*/  LDG.E.LTC128B.U16 R149, desc[UR36][R12.64+0x22] ;  /* 0x000022240c957981 */ /* 0x000164000c1e1520 */
.L_x_137:
[----:B------:R-:W-:Y:S05]  /*5e70*/  BSYNC B1 ;  /* 0x0000000000017941 */ /* 0x000fea0003800000 */
.L_x_136:
[----:B0----5:R-:W-:Y:S01]  /*5e80*/  IMAD.U32 R7, R149, 0x10000, RZ ;  /* 0x0001000095077824 */ /* 0x021fe200078e00ff */
[----:B------:R-:W-:Y:S01]  /*5e90*/  ISETP.GT.AND P3, PT, R3, 0x180, P1 ;  /* 0x000001800300780c */ /* 0x000fe20000f64270 */
[----:B------:R-:W-:Y:S02]  /*5ea0*/  BSSY B1, `(.L_x_138) ;  /* 0x0000009000017945 */ /* 0x000fe40003800000 */
[----:B------:R-:W-:-:S04]  /*5eb0*/  FMUL R56, R7, R122 ;  /* 0x0000007a07387220 */ /* 0x000fc80000400000 */
[----:B------:R-:W-:Y:S01]  /*5ec0*/  FFMA R59, R59, R121, R56 ;  /* 0x000000793b3b7223 */ /* 0x000fe20000000038 */
[----:B------:R-:W-:-:S04]  /*5ed0*/  IADD3 R56, P4, P5, R133, R136, R23 ;  /* 0x0000008885387210 */ /* 0x000fc80007d9e017 */
[----:B------:R-:W-:Y:S02]  /*5ee0*/  F2FP.BF16.F32.PACK_AB R59, RZ, R59 ;  /* 0x0000003bff3b723e */ /* 0x000fe400000010ff */
[----:B------:R-:W-:-:S05]  /*5ef0*/  IADD3.X R57, R135, R137, R73, P4, P5 ;  /* 0x0000008987397210 */ /* 0x000fca00027ea449 */
[----:B------:R0:W-:Y:S01]  /*5f00*/  @P2 STG.E.U16 desc[UR36][R56.64+0x22], R59 ;  /* 0x0000223b38002986 */ /* 0x0001e2000c101524 */
[----:B------:R-:W-:Y:S05]  /*5f10*/  @!P3 BRA `(.L_x_139) ;  /* 0x000000000004b947 */ /* 0x000fea0003800000 */
[----:B------:R0:W5:Y:S02]  /*5f20*/  LDG.E.LTC128B.U16 R149, desc[UR36][R98.64+0x30] ;  /* 0x0000302462957981 */ /* 0x000164000c1e1520 */
.L_x_139:
[----:B------:R-:W-:Y:S05]  /*5f30*/  BSYNC B1 ;  /* 0x0000000000017941 */ /* 0x000fea0003800000 */
.L_x_138:
        /* <DEDUP_REMOVED lines=9> */
.L_x_141:
[----:B------:R-:W-:Y:S05]  /*5fd0*/  BSYNC B1 ;  /* 0x0000000000017941 */ /* 0x000fea0003800000 */
.L_x_140:
        /* <DEDUP_REMOVED lines=9> */
.L_x_143:
[----:B------:R-:W-:Y:S05]  /*6070*/  BSYNC B1 ;  /* 0x0000000000017941 */ /* 0x000fea0003800000 */
.L_x_142:
        /* <DEDUP_REMOVED lines=9> */
.L_x_145:
[----:B------:R-:W-:Y:S05]  /*6110*/  BSYNC B1 ;  /* 0x0000000000017941 */ /* 0x000fea0003800000 */
.L_x_144:
        /* <DEDUP_REMOVED lines=10> */
.L_x_147:
[----:B------:R-:W-:Y:S05]  /*61c0*/  BSYNC B1 ;  /* 0x0000000000017941 */ /* 0x000fea0003800000 */
.L_x_146:
        /* <DEDUP_REMOVED lines=10> */
.L_x_149:
[----:B------:R-:W-:Y:S05]  /*6270*/  BSYNC B1 ;  /* 0x0000000000017941 */ /* 0x000fea0003800000 */
.L_x_148:
        /* <DEDUP_REMOVED lines=9> */
.L_x_151:
[----:B------:R-:W-:Y:S05]  /*6310*/  BSYNC B1 ;  /* 0x0000000000017941 */ /* 0x000fea0003800000 */
.L_x_150:
        /* <DEDUP_REMOVED lines=9> */
.L_x_153:
[----:B------:R-:W-:Y:S05]  /*63b0*/  BSYNC B1 ;  /* 0x0000000000017941 */ /* 0x000fea0003800000 */
.L_x_152:
        /* <DEDUP_REMOVED lines=10> */
.L_x_155:
[----:B------:R-:W-:Y:S05]  /*6460*/  BSYNC B1 ;  /* 0x0000000000017941 */ /* 0x000fea0003800000 */
.L_x_154:
        /* <DEDUP_REMOVED lines=10> */
.L_x_157:
[----:B------:R-:W-:Y:S05]  /*6510*/  BSYNC B1 ;  /* 0x0000000000017941 */ /* 0x000fea0003800000 */
.L_x_156:
        /* <DEDUP_REMOVED lines=9> */
.L_x_159:
[----:B------:R-:W-:Y:S05]  /*65b0*/  BSYNC B1 ;  /* 0x0000000000017941 */ /* 0x000fea0003800000 */
.L_x_158:
        /* <DEDUP_REMOVED lines=9> */
.L_x_161:
[----:B------:R-:W-:Y:S05]  /*6650*/  BSYNC B1 ;  /* 0x0000000000017941 */ /* 0x000fea0003800000 */
.L_x_160:
        /* <DEDUP_REMOVED lines=9> */
.L_x_163:
[----:B------:R-:W-:Y:S05]  /*66f0*/  BSYNC B1 ;  /* 0x0000000000017941 */ /* 0x000fea0003800000 */
.L_x_162:
        /* <DEDUP_REMOVED lines=9> */
.L_x_165:
[----:B------:R-:W-:Y:S05]  /*6790*/  BSYNC B1 ;  /* 0x0000000000017941 */ /* 0x000fea0003800000 */
.L_x_164:
        /* <DEDUP_REMOVED lines=9> */
.L_x_167:
[----:B------:R-:W-:Y:S05]  /*6830*/  BSYNC B1 ;  /* 0x0000000000017941 */ /* 0x000fea0003800000 */
.L_x_166:
        /* <DEDUP_REMOVED lines=9> */
.L_x_169:
[----:B------:R-:W-:Y:S05]  /*68d0*/  BSYNC B1 ;  /* 0x0000000000017941 */ /* 0x000fea0003800000 */
.L_x_168:
        /* <DEDUP_REMOVED lines=9> */
.L_x_171:
[----:B------:R-:W-:Y:S05]  /*6970*/  BSYNC B1 ;  /* 0x0000000000017941 */ /* 0x000fea0003800000 */
.L_x_170:
        /* <DEDUP_REMOVED lines=9> */
.L_x_173:
[----:B------:R-:W-:Y:S05]  /*6a10*/  BSYNC B1 ;  /* 0x0000000000017941 */ /* 0x000fea0003800000 */
.L_x_172:
        /* <DEDUP_REMOVED lines=9> */
.L_x_175:
[----:B------:R-:W-:Y:S05]  /*6ab0*/  BSYNC B1 ;  /* 0x0000000000017941 */ /* 0x000fea0003800000 */
.L_x_174:
        /* <DEDUP_REMOVED lines=9> */
.L_x_177:
[----:B------:R-:W-:Y:S05]  /*6b50*/  BSYNC B1 ;  /* 0x0000000000017941 */ /* 0x000fea0003800000 */
.L_x_176:
        /* <DEDUP_REMOVED lines=9> */
.L_x_179:
[----:B------:R-:W-:Y:S05]  /*6bf0*/  BSYNC B1 ;  /* 0x0000000000017941 */ /* 0x000fea0003800000 */
.L_x_178:
        /* <DEDUP_REMOVED lines=9> */
.L_x_181:
[----:B------:R-:W-:Y:S05]  /*6c90*/  BSYNC B1 ;  /* 0x0000000000017941 */ /* 0x000fea0003800000 */
.L_x_180:
        /* <DEDUP_REMOVED lines=9> */
.L_x_183:
[----:B------:R-:W-:Y:S05]  /*6d30*/  BSYNC B1 ;  /* 0x0000000000017941 */ /* 0x000fea0003800000 */
.L_x_182:
        /* <DEDUP_REMOVED lines=9> */
.L_x_185:
[----:B------:R-:W-:Y:S05]  /*6dd0*/  BSYNC B1 ;  /* 0x0000000000017941 */ /* 0x000fea0003800000 */
.L_x_184:
        /* <DEDUP_REMOVED lines=9> */
.L_x_187:
[----:B------:R-:W-:Y:S05]  /*6e70*/  BSYNC B1 ;  /* 0x0000000000017941 */ /* 0x000fea0003800000 */
.L_x_186:
        /* <DEDUP_REMOVED lines=9> */
.L_x_189:
[----:B------:R-:W-:Y:S05]  /*6f10*/  BSYNC B1 ;  /* 0x0000000000017941 */ /* 0x000fea0003800000 */
.L_x_188:
        /* <DEDUP_REMOVED lines=9> */
.L_x_191:
[----:B------:R-:W-:Y:S05]  /*6fb0*/  BSYNC B1 ;  /* 0x0000000000017941 */ /* 0x000fea0003800000 */
.L_x_190:
        /* <DEDUP_REMOVED lines=9> */
.L_x_193:
[----:B------:R-:W-:Y:S05]  /*7050*/  BSYNC B1 ;  /* 0x0000000000017941 */ /* 0x000fea0003800000 */
.L_x_192:
        /* <DEDUP_REMOVED lines=9> */
.L_x_195:
[----:B------:R-:W-:Y:S05]  /*70f0*/  BSYNC B1 ;  /* 0x0000000000017941 */ /* 0x000fea0003800000 */
.L_x_194:
        /* <DEDUP_REMOVED lines=9> */
.L_x_197:
[----:B------:R-:W-:Y:S05]  /*7190*/  BSYNC B1 ;  /* 0x0000000000017941 */ /* 0x000fea0003800000 */
.L_x_196:
        /* <DEDUP_REMOVED lines=9> */
.L_x_199:
[----:B------:R-:W-:Y:S05]  /*7230*/  BSYNC B1 ;  /* 0x0000000000017941 */ /* 0x000fea0003800000 */
.L_x_198:
        /* <DEDUP_REMOVED lines=9> */
.L_x_201:
[----:B------:R-:W-:Y:S05]  /*72d0*/  BSYNC B1 ;  /* 0x0000000000017941 */ /* 0x000fea0003800000 */
.L_x_200:
        /* <DEDUP_REMOVED lines=9> */
.L_x_203:
[----:B------:R-:W-:Y:S05]  /*7370*/  BSYNC B1 ;  /* 0x0000000000017941 */ /* 0x000fea0003800000 */
.L_x_202:
        /* <DEDUP_REMOVED lines=9> */
.L_x_205:
[----:B------:R-:W-:Y:S05]  /*7410*/  BSYNC B1 ;  /* 0x0000000000017941 */ /* 0x000fea0003800000 */
.L_x_204:
        /* <DEDUP_REMOVED lines=9> */
.L_x_207:
[----:B------:R-:W-:Y:S05]  /*74b0*/  BSYNC B1 ;  /* 0x0000000000017941 */ /* 0x000fea0003800000 */
.L_x_206:
        /* <DEDUP_REMOVED lines=9> */
.L_x_209:
[----:B------:R-:W-:Y:S05]  /*7550*/  BSYNC B1 ;  /* 0x0000000000017941 */ /* 0x000fea0003800000 */
.L_x_208:
[----:B------:R-:W-:Y:S05]  /*7560*/  @!P0 BRA `(.L_x_210) ;  /* 0x0000001c00288947 */ /* 0x000fea0003800000 */
[----:B-----5:R-:W-:-:S04]  /*7570*/  IMAD.U32 R149, R149, 0x10000, RZ ;  /* 0x0001000095957824 */ /* 0x020fc800078e00ff */
[----:B0-----:R-:W-:-:S04]  /*7580*/  FMUL R4, R149, R122 ;  /* 0x0000007a95047220 */ /* 0x001fc80000400000 */
[----:B------:R-:W-:-:S05]  /*7590*/  FFMA R4, R31, R121, R4 ;  /* 0x000000791f047223 */ /* 0x000fca0000000004 */
[----:B------:R-:W-:-:S05]  /*75a0*/  F2FP.BF16.F32.PACK_AB R4, RZ, R4 ;  /* 0x00000004ff04723e */ /* 0x000fca00000010ff */
[----:B------:R0:W-:Y:S01]  /*75b0*/  STG.E.U16 desc[UR36][R20.64+0x52], R4 ;  /* 0x0000520414007986 */ /* 0x0001e2000c101524 */
[----:B------:R-:W-:Y:S05]  /*75c0*/  BRA `(.L_x_210) ;  /* 0x0000001c00107947 */ /* 0x000fea0003800000 */
.L_x_33:
[----:B------:R-:W-:Y:S01]  /*75d0*/  ULDC.64 UR4, c[0x0][0x5c0] ;  /* 0x0001700000047ab9 */ /* 0x000fe20000000a00 */
[-C--:B------:R-:W-:Y:S01]  /*75e0*/  FMUL R112, R112, R121.reuse ;  /* 0x0000007970707220 */ /* 0x080fe20000400000 */
[----:B------:R-:W-:Y:S01]  /*75f0*/  LEA R8, P2, R132, UR4, 0x1 ;  /* 0x0000000484087c11 */ /* 0x000fe2000f8408ff */
[----:B------:R-:W-:Y:S01]  /*7600*/  IMAD.SHL.U32 R13, R4, 0x10, RZ ;  /* 0x00000010040d7824 */ /* 0x000fe200078e00ff */
[----:B------:R-:W-:Y:S01]  /*7610*/  ISETP.GT.AND P3, PT, R6, 0x1, PT ;  /* 0x000000010600780c */ /* 0x000fe20003f64270 */
[-C--:B------:R-:W-:Y:S01]  /*7620*/  FMUL R113, R113, R121.reuse ;  /* 0x0000007971717220 */ /* 0x080fe20000400000 */
[----:B------:R-:W-:Y:S01]  /*7630*/  F2FP.BF16.F32.PACK_AB R112, RZ, R112 ;  /* 0x00000070ff70723e */ /* 0x000fe200000010ff */
[-C--:B------:R-:W-:Y:S01]  /*7640*/  FMUL R115, R115, R121.reuse ;  /* 0x0000007973737220 */ /* 0x080fe20000400000 */
[----:B------:R-:W-:Y:S01]  /*7650*/  LEA.HI.X R9, R132, UR5, R135, 0x1, P2 ;  /* 0x0000000584097c11 */ /* 0x000fe200090f0c87 */
[-C--:B------:R-:W-:Y:S01]  /*7660*/  FMUL R114, R114, R121.reuse ;  /* 0x0000007972727220 */ /* 0x080fe20000400000 */
[C---:B------:R-:W-:Y:S01]  /*7670*/  ISETP.GT.AND P2, PT, R3.reuse, RZ, P3 ;  /* 0x000000ff0300720c */ /* 0x040fe20001f44270 */
[-C--:B------:R-:W-:Y:S01]  /*7680*/  FMUL R116, R116, R121.reuse ;  /* 0x0000007974747220 */ /* 0x080fe20000400000 */
[C---:B------:R-:W-:Y:S01]  /*7690*/  ISETP.GT.AND P5, PT, R3.reuse, 0x8, P0 ;  /* 0x000000080300780c */ /* 0x040fe200007a4270 */
[----:B------:R-:W-:Y:S01]  /*76a0*/  @P1 STG.E.U16 desc[UR36][R8.64], R112 ;  /* 0x0000007008001986 */ /* 0x000fe2000c101524 */
[----:B------:R-:W-:Y:S01]  /*76b0*/  ISETP.GT.AND P1, PT, R3, 0x8, P3 ;  /* 0x000000080300780c */ /* 0x000fe20001f24270 */
[-C--:B------:R-:W-:Y:S01]  /*76c0*/  FMUL R117, R117, R121.reuse ;  /* 0x0000007975757220 */ /* 0x080fe20000400000 */
[----:B------:R-:W-:Y:S01]  /*76d0*/  SHF.L.U64.HI R7, R4, 0x4, R5 ;  /* 0x0000000404077819 */ /* 0x000fe20000010205 */
[-C--:B------:R-:W-:Y:S01]  /*76e0*/  FMUL R118, R118, R121.reuse ;  /* 0x0000007976767220 */ /* 0x080fe20000400000 */
[----:B------:R-:W-:Y:S01]  /*76f0*/  IADD3 R10, P4, R13, R8, RZ ;  /* 0x000000080d0a7210 */ /* 0x000fe20007f9e0ff */
[----:B------:R-:W-:Y:S01]  /*7700*/  FMUL R119, R119, R121 ;  /* 0x0000007977777220 */ /* 0x000fe20000400000 */
[----:B------:R-:W-:Y:S01]  /*7710*/  F2FP.BF16.F32.PACK_AB R113, RZ, R113 ;  /* 0x00000071ff71723e */ /* 0x000fe200000010ff */
[----:B------:R-:W-:Y:S01]  /*7720*/  FMUL R104, R104, R121 ;  /* 0x0000007968687220 */ /* 0x000fe20000400000 */
[----:B------:R-:W-:Y:S01]  /*7730*/  F2FP.BF16.F32.PACK_AB R115, RZ, R115 ;  /* 0x00000073ff73723e */ /* 0x000fe200000010ff */
[----:B------:R-:W-:Y:S01]  /*7740*/  IMAD.X R11, R7, 0x1, R9, P4 ;  /* 0x00000001070b7824 */ /* 0x000fe200020e0609 */
[----:B------:R-:W-:Y:S01]  /*7750*/  F2FP.BF16.F32.PACK_AB R114, RZ, R114 ;  /* 0x00000072ff72723e */ /* 0x000fe200000010ff */
[----:B------:R-:W-:Y:S01]  /*7760*/  @P2 STG.E.U16 desc[UR36][R8.64+0x2], R113 ;  /* 0x0000027108002986 */ /* 0x000fe2000c101524 */
[C---:B------:R-:W-:Y:S01]  /*7770*/  ISETP.GT.AND P2, PT, R6.reuse, 0x8, PT ;  /* 0x000000080600780c */ /* 0x040fe20003f44270 */
[----:B------:R-:W-:Y:S01]  /*7780*/  IMAD R12, R5, 0xf0, RZ ;  /* 0x000000f0050c7824 */ /* 0x000fe200078e02ff */
[----:B------:R-:W-:Y:S01]  /*7790*/  F2FP.BF16.F32.PACK_AB R116, RZ, R116 ;  /* 0x00000074ff74723e */ /* 0x000fe200000010ff */
[----:B------:R-:W-:Y:S01]  /*77a0*/  @P1 STG.E.U16 desc[UR36][R10.64+0x2], R115 ;  /* 0x000002730a001986 */ /* 0x000fe2000c101524 */
[----:B------:R-:W-:Y:S01]  /*77b0*/  ISETP.GT.AND P1, PT, R6, 0x9, PT ;  /* 0x000000090600780c */ /* 0x000fe20003f24270 */
[----:B------:R-:W-:Y:S01]  /*77c0*/  IMAD.WIDE.U32 R20, R4, 0xf0, R10 ;  /* 0x000000f004147825 */ /* 0x000fe200078e000a */
[----:B------:R-:W-:Y:S01]  /*77d0*/  F2FP.BF16.F32.PACK_AB R117, RZ, R117 ;  /* 0x00000075ff75723e */ /* 0x000fe200000010ff */
[----:B------:R-:W-:Y:S01]  /*77e0*/  @P5 STG.E.U16 desc[UR36][R10.64], R114 ;  /* 0x000000720a005986 */ /* 0x000fe2000c101524 */
[C---:B------:R-:W-:Y:S01]  /*77f0*/  ISETP.GT.AND P5, PT, R3.reuse, RZ, P2 ;  /* 0x000000ff0300720c */ /* 0x040fe200017a4270 */
[----:B------:R-:W-:Y:S01]  /*7800*/  IMAD.IADD R21, R12, 0x1, R21 ;  /* 0x000000010c157824 */ /* 0x000fe200078e0215 */
[----:B------:R-:W-:Y:S01]  /*7810*/  ISETP.GT.AND P4, PT, R3, RZ, P1 ;  /* 0x000000ff0300720c */ /* 0x000fe20000f84270 */
[-C--:B------:R-:W-:Y:S01]  /*7820*/  FMUL R105, R105, R121.reuse ;  /* 0x0000007969697220 */ /* 0x080fe20000400000 */
[----:B------:R-:W-:Y:S01]  /*7830*/  F2FP.BF16.F32.PACK_AB R118, RZ, R118 ;  /* 0x00000076ff76723e */ /* 0x000fe200000010ff */
[----:B------:R-:W-:Y:S01]  /*7840*/  FMUL R106, R106, R121 ;  /* 0x000000796a6a7220 */ /* 0x000fe20000400000 */
[----:B------:R-:W-:Y:S01]  /*7850*/  F2FP.BF16.F32.PACK_AB R119, RZ, R119 ;  /* 0x00000077ff77723e */ /* 0x000fe200000010ff */
[-C--:B------:R-:W-:Y:S01]  /*7860*/  FMUL R107, R107, R121.reuse ;  /* 0x000000796b6b7220 */ /* 0x080fe20000400000 */
[----:B------:R-:W-:Y:S01]  /*7870*/  F2FP.BF16.F32.PACK_AB R104, RZ, R104 ;  /* 0x00000068ff68723e */ /* 0x000fe200000010ff */
[----:B------:R-:W-:Y:S01]  /*7880*/  FMUL R108, R108, R121 ;  /* 0x000000796c6c7220 */ /* 0x000fe20000400000 */
[----:B------:R-:W-:Y:S01]  /*7890*/  F2FP.BF16.F32.PACK_AB R105, RZ, R105 ;  /* 0x00000069ff69723e */ /* 0x000fe200000010ff */
[-C--:B------:R-:W-:Y:S01]  /*78a0*/  FMUL R109, R109, R121.reuse ;  /* 0x000000796d6d7220 */ /* 0x080fe20000400000 */
[----:B------:R-:W-:Y:S01]  /*78b0*/  PRMT R14, R104, 0x7610, R14 ;  /* 0x00007610680e7816 */ /* 0x000fe2000000000e */
[----:B------:R-:W-:Y:S01]  /*78c0*/  @P5 STG.E.U16 desc[UR36][R8.64+0x10], R116 ;  /* 0x0000107408005986 */ /* 0x000fe2000c101524 */
[C---:B------:R-:W-:Y:S01]  /*78d0*/  ISETP.GT.AND P5, PT, R3.reuse, 0x8, P2 ;  /* 0x000000080300780c */ /* 0x040fe200017a4270 */
[-C--:B------:R-:W-:Y:S01]  /*78e0*/  FMUL R110, R110, R121.reuse ;  /* 0x000000796e6e7220 */ /* 0x080fe20000400000 */
[----:B------:R-:W-:Y:S01]  /*78f0*/  F2FP.BF16.F32.PACK_AB R106, RZ, R106 ;  /* 0x0000006aff6a723e */ /* 0x000fe200000010ff */
[----:B------:R-:W-:Y:S01]  /*7900*/  @P4 STG.E.U16 desc[UR36][R8.64+0x12], R117 ;  /* 0x0000127508004986 */ /* 0x000fe2000c101524 */
[----:B------:R-:W-:Y:S01]  /*7910*/  ISETP.GT.AND P4, PT, R3, 0x8, P1 ;  /* 0x000000080300780c */ /* 0x000fe20000f84270 */
[----:B------:R-:W-:Y:S01]  /*7920*/  FMUL R111, R111, R121 ;  /* 0x000000796f6f7220 */ /* 0x000fe20000400000 */
[----:B------:R-:W-:Y:S01]  /*7930*/  F2FP.BF16.F32.PACK_AB R107, RZ, R107 ;  /* 0x0000006bff6b723e */ /* 0x000fe200000010ff */
[-C--:B------:R-:W-:Y:S01]  /*7940*/  FMUL R96, R96, R121.reuse ;  /* 0x0000007960607220 */ /* 0x080fe20000400000 */
[----:B------:R-:W-:Y:S01]  /*7950*/  F2FP.BF16.F32.PACK_AB R108, RZ, R108 ;  /* 0x0000006cff6c723e */ /* 0x000fe200000010ff */
[----:B------:R-:W-:Y:S01]  /*7960*/  FMUL R97, R97, R121 ;  /* 0x0000007961617220 */ /* 0x000fe20000400000 */
[----:B------:R-:W-:Y:S01]  /*7970*/  F2FP.BF16.F32.PACK_AB R109, RZ, R109 ;  /* 0x0000006dff6d723e */ /* 0x000fe200000010ff */
[-C--:B------:R-:W-:Y:S01]  /*7980*/  FMUL R98, R98, R121.reuse ;  /* 0x0000007962627220 */ /* 0x080fe20000400000 */
[----:B------:R-:W-:Y:S01]  /*7990*/  F2FP.BF16.F32.PACK_AB R110, RZ, R110 ;  /* 0x0000006eff6e723e */ /* 0x000fe200000010ff */
[----:B------:R-:W-:Y:S01]  /*79a0*/  @P5 STG.E.U16 desc[UR36][R10.64+0x10], R118 ;  /* 0x000010760a005986 */ /* 0x000fe2000c101524 */
[----:B------:R-:W-:Y:S01]  /*79b0*/  ISETP.GT.AND P5, PT, R3, 0x80, P0 ;  /* 0x000000800300780c */ /* 0x000fe200007a4270 */
[----:B------:R-:W-:Y:S01]  /*79c0*/  FMUL R99, R99, R121 ;  /* 0x0000007963637220 */ /* 0x000fe20000400000 */
[----:B------:R-:W-:Y:S01]  /*79d0*/  F2FP.BF16.F32.PACK_AB R111, RZ, R111 ;  /* 0x0000006fff6f723e */ /* 0x000fe200000010ff */
[----:B------:R-:W-:Y:S01]  /*79e0*/  @P4 STG.E.U16 desc[UR36][R10.64+0x12], R119 ;  /* 0x000012770a004986 */ /* 0x000fe2000c101524 */
[----:B------:R-:W-:Y:S01]  /*79f0*/  ISETP.GT.AND P4, PT, R3, 0x80, P3 ;  /* 0x000000800300780c */ /* 0x000fe20001f84270 */
        /* <DEDUP_REMOVED lines=8> */
[----:B------:R0:W-:Y:S01]  /*7a80*/  @P5 STG.E.U16 desc[UR36][R20.64], R14 ;  /* 0x0000000e14005986 */ /* 0x0001e2000c101524 */
[----:B------:R-:W-:Y:S01]  /*7a90*/  IADD3 R104, P5, R13, R20, RZ ;  /* 0x000000140d687210 */ /* 0x000fe20007fbe0ff */
[----:B------:R-:W-:Y:S01]  /*7aa0*/  FMUL R90, R90, R121 ;  /* 0x000000795a5a7220 */ /* 0x000fe20000400000 */
[----:B------:R-:W-:Y:S01]  /*7ab0*/  F2FP.BF16.F32.PACK_AB R100, RZ, R100 ;  /* 0x00000064ff64723e */ /* 0x000fe200000010ff */
[--C-:B------:R-:W-:Y:S01]  /*7ac0*/  @P4 IMAD.MOV.U32 R15, RZ, RZ, R21.reuse ;  /* 0x000000ffff0f4224 */ /* 0x100fe200078e0015 */
[----:B------:R-:W-:Y:S01]  /*7ad0*/  F2FP.BF16.F32.PACK_AB R101, RZ, R101 ;  /* 0x00000065ff65723e */ /* 0x000fe200000010ff */
[-C--:B------:R-:W-:Y:S01]  /*7ae0*/  FMUL R91, R91, R121.reuse ;  /* 0x000000795b5b7220 */ /* 0x080fe20000400000 */
[----:B------:R-:W-:Y:S01]  /*7af0*/  F2FP.BF16.F32.PACK_AB R102, RZ, R102 ;  /* 0x00000066ff66723e */ /* 0x000fe200000010ff */
[----:B------:R-:W-:Y:S01]  /*7b00*/  FMUL R92, R92, R121 ;  /* 0x000000795c5c7220 */ /* 0x000fe20000400000 */
[----:B------:R-:W-:Y:S01]  /*7b10*/  F2FP.BF16.F32.PACK_AB R103, RZ, R103 ;  /* 0x00000067ff67723e */ /* 0x000fe200000010ff */
[-C--:B------:R-:W-:Y:S01]  /*7b20*/  FMUL R93, R93, R121.reuse ;  /* 0x000000795d5d7220 */ /* 0x080fe20000400000 */
[-C--:B------:R-:W-:Y:S01]  /*7b30*/  FMUL R94, R94, R121.reuse ;  /* 0x000000795e5e7220 */ /* 0x080fe20000400000 */
[----:B0-----:R-:W-:Y:S01]  /*7b40*/  @P4 IMAD.MOV.U32 R14, RZ, RZ, R20 ;  /* 0x000000ffff0e4224 */ /* 0x001fe200078e0014 */
[----:B------:R-:W-:Y:S01]  /*7b50*/  F2FP.BF16.F32.PACK_AB R92, RZ, R92 ;  /* 0x0000005cff5c723e */ /* 0x000fe200000010ff */
[----:B------:R-:W-:Y:S01]  /*7b60*/  FMUL R95, R95, R121 ;  /* 0x000000795f5f7220 */ /* 0x000fe20000400000 */
[----:B------:R-:W-:Y:S01]  /*7b70*/  F2FP.BF16.F32.PACK_AB R93, RZ, R93 ;  /* 0x0000005dff5d723e */ /* 0x000fe200000010ff */
[-C--:B------:R-:W-:Y:S01]  /*7b80*/  FMUL R80, R80, R121.reuse ;  /* 0x0000007950507220 */ /* 0x080fe20000400000 */
[----:B------:R0:W-:Y:S01]  /*7b90*/  @P4 STG.E.U16 desc[UR36][R14.64+0x2], R105 ;  /* 0x000002690e004986 */ /* 0x0001e2000c101524 */
        /* <DEDUP_REMOVED lines=9> */
[----:B------:R-:W-:Y:S01]  /*7c30*/  FMUL R85, R85, R121 ;  /* 0x0000007955557220 */ /* 0x000fe20000400000 */
[----:B------:R-:W-:Y:S01]  /*7c40*/  F2FP.BF16.F32.PACK_AB R83, RZ, R83 ;  /* 0x00000053ff53723e */ /* 0x000fe200000010ff */
[----:B0-----:R-:W-:Y:S01]  /*7c50*/  IMAD.X R105, R7, 0x1, R21, P5 ;  /* 0x0000000107697824 */ /* 0x001fe200028e0615 */
[----:B------:R-:W-:Y:S01]  /*7c60*/  ISETP.GT.AND P5, PT, R3, 0x88, P3 ;  /* 0x000000880300780c */ /* 0x000fe20001fa4270 */
[-C--:B------:R-:W-:Y:S01]  /*7c70*/  FMUL R86, R86, R121.reuse ;  /* 0x0000007956567220 */ /* 0x080fe20000400000 */
[----:B------:R-:W-:Y:S01]  /*7c80*/  F2FP.BF16.F32.PACK_AB R82, RZ, R82 ;  /* 0x00000052ff52723e */ /* 0x000fe200000010ff */
[-C--:B------:R-:W-:Y:S01]  /*7c90*/  FMUL R87, R87, R121.reuse ;  /* 0x0000007957577220 */ /* 0x080fe20000400000 */
        /* <DEDUP_REMOVED lines=9> */
[----:B------:R-:W-:Y:S01]  /*7d30*/  @P5 IMAD.MOV.U32 R14, RZ, RZ, R104 ;  /* 0x000000ffff0e5224 */ /* 0x000fe200078e0068 */
[----:B------:R-:W-:Y:S01]  /*7d40*/  F2FP.BF16.F32.PACK_AB R87, RZ, R87 ;  /* 0x00000057ff57723e */ /* 0x000fe200000010ff */
[----:B------:R-:W-:Y:S01]  /*7d50*/  @P5 IMAD.MOV.U32 R15, RZ, RZ, R105 ;  /* 0x000000ffff0f5224 */ /* 0x000fe200078e0069 */
[----:B------:R-:W-:Y:S01]  /*7d60*/  F2FP.BF16.F32.PACK_AB R72, RZ, R72 ;  /* 0x00000048ff48723e */ /* 0x000fe200000010ff */
[----:B------:R-:W-:Y:S01]  /*7d70*/  FMUL R76, R76, R121 ;  /* 0x000000794c4c7220 */ /* 0x000fe20000400000 */
[----:B------:R-:W-:Y:S01]  /*7d80*/  F2FP.BF16.F32.PACK_AB R73, RZ, R73 ;  /* 0x00000049ff49723e */ /* 0x000fe200000010ff */
[-C--:B------:R-:W-:Y:S01]  /*7d90*/  FMUL R77, R77, R121.reuse ;  /* 0x000000794d4d7220 */ /* 0x080fe20000400000 */
[----:B------:R0:W-:Y:S01]  /*7da0*/  @P5 STG.E.U16 desc[UR36][R14.64+0x2], R107 ;  /* 0x0000026b0e005986 */ /* 0x0001e2000c101524 */
        /* <DEDUP_REMOVED lines=11> */
[----:B0-----:R-:W-:-:S02]  /*7e60*/  IMAD.SHL.U32 R14, R4, 0x100, RZ ;  /* 0x00000100040e7824 */ /* 0x001fc400078e00ff */
[-C--:B------:R-:W-:Y:S01]  /*7e70*/  FMUL R15, R89, R121.reuse ;  /* 0x00000079590f7220 */ /* 0x080fe20000400000 */
[----:B------:R0:W-:Y:S01]  /*7e80*/  @P5 STG.E.U16 desc[UR36][R20.64+0x12], R109 ;  /* 0x0000126d14005986 */ /* 0x0001e2000c101524 */
[----:B------:R-:W-:Y:S01]  /*7e90*/  ISETP.GT.AND P5, PT, R3, 0x88, P1 ;  /* 0x000000880300780c */ /* 0x000fe20000fa4270 */
[-C--:B------:R-:W-:Y:S01]  /*7ea0*/  FMUL R66, R66, R121.reuse ;  /* 0x0000007942427220 */ /* 0x080fe20000400000 */
[----:B------:R-:W-:Y:S01]  /*7eb0*/  F2FP.BF16.F32.PACK_AB R78, RZ, R78 ;  /* 0x0000004eff4e723e */ /* 0x000fe200000010ff */
[----:B------:R-:W-:Y:S01]  /*7ec0*/  @P4 STG.E.U16 desc[UR36][R104.64+0x10], R110 ;  /* 0x0000106e68004986 */ /* 0x000fe2000c101524 */
[----:B------:R-:W-:Y:S01]  /*7ed0*/  IADD3 R106, P4, R14, R20, RZ ;  /* 0x000000140e6a7210 */ /* 0x000fe20007f9e0ff */
[----:B------:R-:W-:Y:S01]  /*7ee0*/  FMUL R67, R67, R121 ;  /* 0x0000007943437220 */ /* 0x000fe20000400000 */
[----:B------:R-:W-:Y:S01]  /*7ef0*/  F2FP.BF16.F32.PACK_AB R15, RZ, R15 ;  /* 0x0000000fff0f723e */ /* 0x000fe200000010ff */
[----:B------:R-:W-:Y:S01]  /*7f00*/  FMUL R68, R68, R121 ;  /* 0x0000007944447220 */ /* 0x000fe20000400000 */
[----:B------:R-:W-:Y:S01]  /*7f10*/  F2FP.BF16.F32.PACK_AB R79, RZ, R79 ;  /* 0x0000004fff4f723e */ /* 0x000fe200000010ff */
[-C--:B------:R-:W-:Y:S01]  /*7f20*/  FMUL R69, R69, R121.reuse ;  /* 0x0000007945457220 */ /* 0x080fe20000400000 */
[----:B------:R-:W-:Y:S01]  /*7f30*/  PRMT R23, R15, 0x7610, R23 ;  /* 0x000076100f177816 */ /* 0x000fe20000000017 */
[-C--:B------:R-:W-:Y:S01]  /*7f40*/  FMUL R70, R70, R121.reuse ;  /* 0x0000007946467220 */ /* 0x080fe20000400000 */
[--C-:B0-----:R-:W-:Y:S01]  /*7f50*/  SHF.L.U64.HI R20, R4, 0x8, R5.reuse ;  /* 0x0000000804147819 */ /* 0x101fe20000010205 */
[----:B------:R0:W-:Y:S01]  /*7f60*/  @P5 STG.E.U16 desc[UR36][R104.64+0x12], R111 ;  /* 0x0000126f68005986 */ /* 0x0001e2000c101524 */
[----:B------:R-:W-:Y:S01]  /*7f70*/  ISETP.GT.AND P5, PT, R3, 0x100, P0 ;  /* 0x000001000300780c */ /* 0x000fe200007a4270 */
[-C--:B------:R-:W-:Y:S01]  /*7f80*/  FMUL R71, R71, R121.reuse ;  /* 0x0000007947477220 */ /* 0x080fe20000400000 */
[----:B------:R-:W-:Y:S01]  /*7f90*/  PRMT R5, R96, 0x7610, R5 ;  /* 0x0000761060057816 */ /* 0x000fe20000000005 */
[----:B------:R-:W-:Y:S01]  /*7fa0*/  IMAD.X R107, R20, 0x1, R21, P4 ;  /* 0x00000001146b7824 */ /* 0x000fe200020e0615 */
        /* <DEDUP_REMOVED lines=9> */
[----:B------:R1:W-:Y:S01]  /*8040*/  @P5 STG.E.U16 desc[UR36][R106.64], R5 ;  /* 0x000000056a005986 */ /* 0x0003e2000c101524 */
[----:B------:R-:W-:Y:S01]  /*8050*/  IADD3 R96, P5, R13, R106, RZ ;  /* 0x0000006a0d607210 */ /* 0x000fe20007fbe0ff */
[----:B------:R-:W-:Y:S01]  /*8060*/  FMUL R61, R61, R121 ;  /* 0x000000793d3d7220 */ /* 0x000fe20000400000 */
[----:B------:R-:W-:Y:S01]  /*8070*/  F2FP.BF16.F32.PACK_AB R68, RZ, R68 ;  /* 0x00000044ff44723e */ /* 0x000fe200000010ff */
[--C-:B0-----:R-:W-:Y:S01]  /*8080*/  @P4 IMAD.MOV.U32 R104, RZ, RZ, R106.reuse ;  /* 0x000000ffff684224 */ /* 0x101fe200078e006a */
[----:B------:R-:W-:Y:S01]  /*8090*/  F2FP.BF16.F32.PACK_AB R69, RZ, R69 ;  /* 0x00000045ff45723e */ /* 0x000fe200000010ff */
[----:B------:R-:W-:Y:S01]  /*80a0*/  @P4 IMAD.MOV.U32 R105, RZ, RZ, R107 ;  /* 0x000000ffff694224 */ /* 0x000fe200078e006b */
[----:B------:R-:W-:Y:S01]  /*80b0*/  F2FP.BF16.F32.PACK_AB R70, RZ, R70 ;  /* 0x00000046ff46723e */ /* 0x000fe200000010ff */
[----:B------:R-:W-:Y:S01]  /*80c0*/  FMUL R60, R60, R121 ;  /* 0x000000793c3c7220 */ /* 0x000fe20000400000 */
[----:B------:R-:W-:Y:S01]  /*80d0*/  F2FP.BF16.F32.PACK_AB R71, RZ, R71 ;  /* 0x00000047ff47723e */ /* 0x000fe200000010ff */
[-C--:B------:R-:W-:Y:S01]  /*80e0*/  FMUL R62, R62, R121.reuse ;  /* 0x000000793e3e7220 */ /* 0x080fe20000400000 */
[----:B------:R0:W-:Y:S01]  /*80f0*/  @P4 STG.E.U16 desc[UR36][R104.64+0x2], R97 ;  /* 0x0000026168004986 */ /* 0x0001e2000c101524 */
[----:B------:R-:W-:Y:S01]  /*8100*/  ISETP.GT.AND P4, PT, R3, 0x108, P0 ;  /* 0x000001080300780c */ /* 0x000fe20000784270 */
[-C--:B-1----:R-:W-:Y:S01]  /*8110*/  FMUL R5, R88, R121.reuse ;  /* 0x0000007958057220 */ /* 0x082fe20000400000 */
[----:B------:R-:W-:Y:S01]  /*8120*/  F2FP.BF16.F32.PACK_AB R56, RZ, R56 ;  /* 0x00000038ff38723e */ /* 0x000fe200000010ff */
[----:B------:R-:W-:Y:S01]  /*8130*/  FMUL R63, R63, R121 ;  /* 0x000000793f3f7220 */ /* 0x000fe20000400000 */
[----:B------:R-:W-:Y:S01]  /*8140*/  F2FP.BF16.F32.PACK_AB R57, RZ, R57 ;  /* 0x00000039ff39723e */ /* 0x000fe200000010ff */
[----:B------:R-:W-:Y:S01]  /*8150*/  FMUL R48, R48, R121 ;  /* 0x0000007930307220 */ /* 0x000fe20000400000 */
[----:B------:R-:W-:Y:S01]  /*8160*/  F2FP.BF16.F32.PACK_AB R5, RZ, R5 ;  /* 0x00000005ff05723e */ /* 0x000fe200000010ff */
[-C--:B------:R-:W-:Y:S01]  /*8170*/  FMUL R49, R49, R121.reuse ;  /* 0x0000007931317220 */ /* 0x080fe20000400000 */
[----:B------:R-:W-:Y:S01]  /*8180*/  F2FP.BF16.F32.PACK_AB R58, RZ, R58 ;  /* 0x0000003aff3a723e */ /* 0x000fe200000010ff */
[-C--:B------:R-:W-:Y:S01]  /*8190*/  FMUL R50, R50, R121.reuse ;  /* 0x0000007932327220 */ /* 0x080fe20000400000 */
[----:B------:R-:W-:Y:S01]  /*81a0*/  PRMT R21, R5, 0x7610, R21 ;  /* 0x0000761005157816 */ /* 0x000fe20000000015 */
[--C-:B0-----:R-:W-:Y:S01]  /*81b0*/  IMAD.X R97, R7, 0x1, R107.reuse, P5 ;  /* 0x0000000107617824 */ /* 0x101fe200028e066b */
[----:B------:R-:W-:Y:S01]  /*81c0*/  ISETP.GT.AND P5, PT, R3, 0x108, P3 ;  /* 0x000001080300780c */ /* 0x000fe20001fa4270 */
[-C--:B------:R-:W-:Y:S01]  /*81d0*/  FMUL R51, R51, R121.reuse ;  /* 0x0000007933337220 */ /* 0x080fe20000400000 */
[----:B------:R-:W-:Y:S01]  /*81e0*/  F2FP.BF16.F32.PACK_AB R5, RZ, R90 ;  /* 0x0000005aff05723e */ /* 0x000fe200000010ff */
[-C--:B------:R-:W-:Y:S01]  /*81f0*/  FMUL R52, R52, R121.reuse ;  /* 0x0000007934347220 */ /* 0x080fe20000400000 */
[----:B------:R0:W-:Y:S01]  /*8200*/  @P4 STG.E.U16 desc[UR36][R96.64], R98 ;  /* 0x0000006260004986 */ /* 0x0001e2000c101524 */
[----:B------:R-:W-:Y:S01]  /*8210*/  ISETP.GT.AND P4, PT, R3, 0x100, P2 ;  /* 0x000001000300780c */ /* 0x000fe20001784270 */
[----:B------:R-:W-:Y:S01]  /*8220*/  FMUL R53, R53, R121 ;  /* 0x0000007935357220 */ /* 0x000fe20000400000 */
[----:B------:R-:W-:Y:S01]  /*8230*/  F2FP.BF16.F32.PACK_AB R59, RZ, R59 ;  /* 0x0000003bff3b723e */ /* 0x000fe200000010ff */
[----:B------:R-:W-:Y:S01]  /*8240*/  FMUL R54, R54, R121 ;  /* 0x0000007936367220 */ /* 0x000fe20000400000 */
[----:B------:R-:W-:Y:S01]  /*8250*/  F2FP.BF16.F32.PACK_AB R61, RZ, R61 ;  /* 0x0000003dff3d723e */ /* 0x000fe200000010ff */
[-C--:B------:R-:W-:Y:S01]  /*8260*/  FMUL R55, R55, R121.reuse ;  /* 0x0000007937377220 */ /* 0x080fe20000400000 */
[----:B------:R-:W-:Y:S01]  /*8270*/  F2FP.BF16.F32.PACK_AB R60, RZ, R60 ;  /* 0x0000003cff3c723e */ /* 0x000fe200000010ff */
[-C--:B------:R-:W-:Y:S01]  /*8280*/  FMUL R40, R40, R121.reuse ;  /* 0x0000007928287220 */ /* 0x080fe20000400000 */
[----:B------:R1:W-:Y:S01]  /*8290*/  @P5 STG.E.U16 desc[UR36][R96.64+0x2], R99 ;  /* 0x0000026360005986 */ /* 0x0003e2000c101524 */
[----:B------:R-:W-:Y:S01]  /*82a0*/  ISETP.GT.AND P5, PT, R3, 0x100, P1 ;  /* 0x000001000300780c */ /* 0x000fe20000fa4270 */
[-C--:B------:R-:W-:Y:S01]  /*82b0*/  FMUL R41, R41, R121.reuse ;  /* 0x0000007929297220 */ /* 0x080fe20000400000 */
[----:B------:R-:W-:Y:S01]  /*82c0*/  F2FP.BF16.F32.PACK_AB R62, RZ, R62 ;  /* 0x0000003eff3e723e */ /* 0x000fe200000010ff */
[----:B------:R-:W-:Y:S01]  /*82d0*/  FMUL R42, R42, R121 ;  /* 0x000000792a2a7220 */ /* 0x000fe20000400000 */
[--C-:B0-----:R-:W-:Y:S01]  /*82e0*/  @P4 IMAD.MOV.U32 R98, RZ, RZ, R106.reuse ;  /* 0x000000ffff624224 */ /* 0x101fe200078e006a */
[----:B------:R-:W-:Y:S01]  /*82f0*/  F2FP.BF16.F32.PACK_AB R63, RZ, R63 ;  /* 0x0000003fff3f723e */ /* 0x000fe200000010ff */
[-C--:B------:R-:W-:Y:S01]  /*8300*/  FMUL R43, R43, R121.reuse ;  /* 0x000000792b2b7220 */ /* 0x080fe20000400000 */
[----:B------:R-:W-:Y:S01]  /*8310*/  F2FP.BF16.F32.PACK_AB R48, RZ, R48 ;  /* 0x00000030ff30723e */ /* 0x000fe200000010ff */
[----:B------:R-:W-:Y:S01]  /*8320*/  FMUL R44, R44, R121 ;  /* 0x000000792c2c7220 */ /* 0x000fe20000400000 */
[----:B------:R-:W-:Y:S01]  /*8330*/  F2FP.BF16.F32.PACK_AB R49, RZ, R49 ;  /* 0x00000031ff31723e */ /* 0x000fe200000010ff */
[-C--:B------:R-:W-:Y:S01]  /*8340*/  FMUL R45, R45, R121.reuse ;  /* 0x000000792d2d7220 */ /* 0x080fe20000400000 */
[--C-:B-1----:R-:W-:Y:S01]  /*8350*/  @P4 IMAD.MOV.U32 R99, RZ, RZ, R107.reuse ;  /* 0x000000ffff634224 */ /* 0x102fe200078e006b */
        /* <DEDUP_REMOVED lines=16> */
[----:B0-----:R-:W-:Y:S01]  /*8460*/  @P5 IMAD.MOV.U32 R98, RZ, RZ, R106 ;  /* 0x000000ffff625224 */ /* 0x001fe200078e006a */
[----:B------:R-:W-:Y:S01]  /*8470*/  F2FP.BF16.F32.PACK_AB R41, RZ, R41 ;  /* 0x00000029ff29723e */ /* 0x000fe200000010ff */
[--C-:B------:R-:W-:Y:S01]  /*8480*/  @P5 IMAD.MOV.U32 R99, RZ, RZ, R107.reuse ;  /* 0x000000ffff635224 */ /* 0x100fe200078e006b */
[----:B------:R-:W-:Y:S01]  /*8490*/  F2FP.BF16.F32.PACK_AB R42, RZ, R42 ;  /* 0x0000002aff2a723e */ /* 0x000fe200000010ff */
[----:B------:R-:W-:Y:S01]  /*84a0*/  FMUL R37, R37, R121 ;  /* 0x0000007925257220 */ /* 0x000fe20000400000 */
[----:B------:R-:W-:Y:S01]  /*84b0*/  F2FP.BF16.F32.PACK_AB R43, RZ, R43 ;  /* 0x0000002bff2b723e */ /* 0x000fe200000010ff */
[-C--:B------:R-:W-:Y:S01]  /*84c0*/  FMUL R38, R38, R121.reuse ;  /* 0x0000007926267220 */ /* 0x080fe20000400000 */
[----:B------:R-:W-:Y:S01]  /*84d0*/  @P5 STG.E.U16 desc[UR36][R98.64+0x12], R101 ;  /* 0x0000126562005986 */ /* 0x000fe2000c101524 */
[----:B------:R-:W-:Y:S01]  /*84e0*/  ISETP.GT.AND P5, PT, R3, 0x108, P1 ;  /* 0x000001080300780c */ /* 0x000fe20000fa4270 */
[-C--:B------:R-:W-:Y:S01]  /*84f0*/  FMUL R39, R39, R121.reuse ;  /* 0x0000007927277220 */ /* 0x080fe20000400000 */
[----:B------:R-:W-:Y:S01]  /*8500*/  F2FP.BF16.F32.PACK_AB R44, RZ, R44 ;  /* 0x0000002cff2c723e */ /* 0x000fe200000010ff */
[----:B------:R-:W-:Y:S01]  /*8510*/  @P4 STG.E.U16 desc[UR36][R96.64+0x10], R102 ;  /* 0x0000106660004986 */ /* 0x000fe2000c101524 */
[----:B------:R-:W-:Y:S01]  /*8520*/  IADD3 R88, P4, R14, R106, RZ ;  /* 0x0000006a0e587210 */ /* 0x000fe20007f9e0ff */
[----:B------:R-:W-:Y:S01]  /*8530*/  FMUL R24, R24, R121 ;  /* 0x0000007918187220 */ /* 0x000fe20000400000 */
[----:B------:R-:W-:Y:S01]  /*8540*/  F2FP.BF16.F32.PACK_AB R45, RZ, R45 ;  /* 0x0000002dff2d723e */ /* 0x000fe200000010ff */
[-C--:B------:R-:W-:Y:S01]  /*8550*/  FMUL R25, R25, R121.reuse ;  /* 0x0000007919197220 */ /* 0x080fe20000400000 */
[----:B------:R-:W-:Y:S01]  /*8560*/  F2FP.BF16.F32.PACK_AB R46, RZ, R46 ;  /* 0x0000002eff2e723e */ /* 0x000fe200000010ff */
[----:B------:R-:W-:Y:S01]  /*8570*/  IMAD.X R89, R20, 0x1, R107, P4 ;  /* 0x0000000114597824 */ /* 0x000fe200020e066b */
[C---:B------:R-:W-:Y:S01]  /*8580*/  ISETP.GT.AND P4, PT, R3.reuse, 0x180, P3 ;  /* 0x000001800300780c */ /* 0x040fe20001f84270 */
[-C--:B------:R-:W-:Y:S01]  /*8590*/  FMUL R26, R26, R121.reuse ;  /* 0x000000791a1a7220 */ /* 0x080fe20000400000 */
[C---:B------:R-:W-:Y:S01]  /*85a0*/  ISETP.GT.AND P3, PT, R3.reuse, 0x188, P3 ;  /* 0x000001880300780c */ /* 0x040fe20001f64270 */
[----:B------:R-:W-:Y:S01]  /*85b0*/  @P5 STG.E.U16 desc[UR36][R96.64+0x12], R103 ;  /* 0x0000126760005986 */ /* 0x000fe2000c101524 */
[----:B------:R-:W-:Y:S01]  /*85c0*/  ISETP.GT.AND P5, PT, R3, 0x180, P0 ;  /* 0x000001800300780c */ /* 0x000fe200007a4270 */
[-C--:B------:R-:W-:Y:S01]  /*85d0*/  FMUL R27, R27, R121.reuse ;  /* 0x000000791b1b7220 */ /* 0x080fe20000400000 */
[----:B------:R-:W-:Y:S01]  /*85e0*/  ISETP.GT.AND P0, PT, R3, 0x188, P0 ;  /* 0x000001880300780c */ /* 0x000fe20000704270 */
[----:B------:R-:W-:Y:S01]  /*85f0*/  FMUL R28, R28, R121 ;  /* 0x000000791c1c7220 */ /* 0x000fe20000400000 */
[----:B------:R-:W-:Y:S01]  /*8600*/  F2FP.BF16.F32.PACK_AB R47, RZ, R47 ;  /* 0x0000002fff2f723e */ /* 0x000fe200000010ff */
[-C--:B------:R-:W-:Y:S01]  /*8610*/  FMUL R29, R29, R121.reuse ;  /* 0x000000791d1d7220 */ /* 0x080fe20000400000 */
[----:B------:R-:W-:Y:S01]  /*8620*/  F2FP.BF16.F32.PACK_AB R32, RZ, R32 ;  /* 0x00000020ff20723e */ /* 0x000fe200000010ff */
[----:B------:R-:W-:Y:S01]  /*8630*/  FMUL R30, R30, R121 ;  /* 0x000000791e1e7220 */ /* 0x000fe20000400000 */
[----:B------:R-:W-:Y:S01]  /*8640*/  F2FP.BF16.F32.PACK_AB R33, RZ, R33 ;  /* 0x00000021ff21723e */ /* 0x000fe200000010ff */
[----:B------:R-:W-:Y:S01]  /*8650*/  FMUL R31, R31, R121 ;  /* 0x000000791f1f7220 */ /* 0x000fe20000400000 */
[----:B------:R-:W-:-:S02]  /*8660*/  F2FP.BF16.F32.PACK_AB R34, RZ, R34 ;  /* 0x00000022ff22723e */ /* 0x000fc400000010ff */
[----:B------:R-:W-:Y:S01]  /*8670*/  F2FP.BF16.F32.PACK_AB R35, RZ, R35 ;  /* 0x00000023ff23723e */ /* 0x000fe200000010ff */
[----:B------:R-:W-:Y:S01]  /*8680*/  @P5 STG.E.U16 desc[UR36][R88.64], R21 ;  /* 0x0000001558005986 */ /* 0x000fe2000c101524 */
[----:B------:R-:W-:Y:S02]  /*8690*/  IADD3 R90, P5, R13, R88, RZ ;  /* 0x000000580d5a7210 */ /* 0x000fe40007fbe0ff */
[----:B------:R-:W-:Y:S01]  /*86a0*/  F2FP.BF16.F32.PACK_AB R36, RZ, R36 ;  /* 0x00000024ff24723e */ /* 0x000fe200000010ff */
[----:B------:R-:W-:Y:S01]  /*86b0*/  @P4 STG.E.U16 desc[UR36][R88.64+0x2], R23 ;  /* 0x0000021758004986 */ /* 0x000fe2000c101524 */
[----:B------:R-:W-:Y:S01]  /*86c0*/  ISETP.GT.AND P4, PT, R3, 0x180, P2 ;  /* 0x000001800300780c */ /* 0x000fe20001784270 */
[----:B------:R-:W-:Y:S01]  /*86d0*/  IMAD.X R91, R7, 0x1, R89, P5 ;  /* 0x00000001075b7824 */ /* 0x000fe200028e0659 */
[----:B------:R-:W-:Y:S02]  /*86e0*/  ISETP.GT.AND P2, PT, R3, 0x188, P2 ;  /* 0x000001880300780c */ /* 0x000fe40001744270 */
[----:B------:R-:W-:-:S02]  /*86f0*/  F2FP.BF16.F32.PACK_AB R37, RZ, R37 ;  /* 0x00000025ff25723e */ /* 0x000fc400000010ff */
[----:B------:R0:W-:Y:S01]  /*8700*/  @P0 STG.E.U16 desc[UR36][R90.64], R5 ;  /* 0x000000055a000986 */ /* 0x0001e2000c101524 */
[C---:B------:R-:W-:Y:S02]  /*8710*/  ISETP.GT.AND P0, PT, R3.reuse, 0x180, P1 ;  /* 0x000001800300780c */ /* 0x040fe40000f04270 */
[C---:B------:R-:W-:Y:S01]  /*8720*/  ISETP.GT.AND P1, PT, R3.reuse, 0x188, P1 ;  /* 0x000001880300780c */ /* 0x040fe20000f24270 */
[----:B------:R1:W-:Y:S01]  /*8730*/  @P3 STG.E.U16 desc[UR36][R90.64+0x2], R15 ;  /* 0x0000020f5a003986 */ /* 0x0003e2000c101524 */
[----:B------:R-:W-:Y:S02]  /*8740*/  ISETP.GT.AND P3, PT, R6, 0x11, PT ;  /* 0x000000110600780c */ /* 0x000fe40003f64270 */
[----:B------:R-:W-:Y:S01]  /*8750*/  F2FP.BF16.F32.PACK_AB R38, RZ, R38 ;  /* 0x00000026ff26723e */ /* 0x000fe200000010ff */
[----:B------:R-:W-:Y:S01]  /*8760*/  @P4 STG.E.U16 desc[UR36][R88.64+0x10], R92 ;  /* 0x0000105c58004986 */ /* 0x000fe2000c101524 */
[----:B------:R-:W-:Y:S02]  /*8770*/  ISETP.GT.AND P4, PT, R3, RZ, P3 ;  /* 0x000000ff0300720c */ /* 0x000fe40001f84270 */
[----:B------:R-:W-:-:S02]  /*8780*/  F2FP.BF16.F32.PACK_AB R39, RZ, R39 ;  /* 0x00000027ff27723e */ /* 0x000fc400000010ff */
[----:B0-----:R-:W-:Y:S01]  /*8790*/  PRMT R5, R74, 0x7610, R5 ;  /* 0x000076104a057816 */ /* 0x001fe20000000005 */
[----:B------:R0:W-:Y:S01]  /*87a0*/  @P0 STG.E.U16 desc[UR36][R88.64+0x12], R93 ;  /* 0x0000125d58000986 */ /* 0x0001e2000c101524 */
[----:B------:R-:W-:Y:S02]  /*87b0*/  F2FP.BF16.F32.PACK_AB R24, RZ, R24 ;  /* 0x00000018ff18723e */ /* 0x000fe400000010ff */
[----:B-1----:R-:W-:Y:S02]  /*87c0*/  PRMT R15, R66, 0x7610, R15 ;  /* 0x00007610420f7816 */ /* 0x002fe4000000000f */
[----:B------:R-:W-:Y:S02]  /*87d0*/  F2FP.BF16.F32.PACK_AB R25, RZ, R25 ;  /* 0x00000019ff19723e */ /* 0x000fe400000010ff */
[----:B------:R-:W-:Y:S02]  /*87e0*/  F2FP.BF16.F32.PACK_AB R26, RZ, R26 ;  /* 0x0000001aff1a723e */ /* 0x000fe400000010ff */
[----:B------:R-:W-:-:S02]  /*87f0*/  F2FP.BF16.F32.PACK_AB R27, RZ, R27 ;  /* 0x0000001bff1b723e */ /* 0x000fc400000010ff */
[----:B------:R-:W-:Y:S01]  /*8800*/  F2FP.BF16.F32.PACK_AB R28, RZ, R28 ;  /* 0x0000001cff1c723e */ /* 0x000fe200000010ff */
[----:B0-----:R-:W-:Y:S01]  /*8810*/  @P2 IMAD.MOV.U32 R88, RZ, RZ, R90 ;  /* 0x000000ffff582224 */ /* 0x001fe200078e005a */
[----:B------:R-:W-:Y:S01]  /*8820*/  F2FP.BF16.F32.PACK_AB R29, RZ, R29 ;  /* 0x0000001dff1d723e */ /* 0x000fe200000010ff */
[----:B------:R-:W-:Y:S01]  /*8830*/  @P2 IMAD.MOV.U32 R89, RZ, RZ, R91 ;  /* 0x000000ffff592224 */ /* 0x000fe200078e005b */
[----:B------:R-:W-:Y:S02]  /*8840*/  F2FP.BF16.F32.PACK_AB R30, RZ, R30 ;  /* 0x0000001eff1e723e */ /* 0x000fe400000010ff */
[----:B------:R-:W-:Y:S02]  /*8850*/  F2FP.BF16.F32.PACK_AB R31, RZ, R31 ;  /* 0x0000001fff1f723e */ /* 0x000fe400000010ff */
[----:B------:R-:W-:Y:S01]  /*8860*/  @P2 STG.E.U16 desc[UR36][R88.64+0x10], R94 ;  /* 0x0000105e58002986 */ /* 0x000fe2000c101524 */
[----:B------:R-:W-:-:S03]  /*8870*/  ISETP.GT.AND P2, PT, R6, 0x10, PT ;  /* 0x000000100600780c */ /* 0x000fc60003f44270 */
[----:B------:R-:W-:Y:S01]  /*8880*/  @P1 STG.E.U16 desc[UR36][R90.64+0x12], R95 ;  /* 0x0000125f5a001986 */ /* 0x000fe2000c101524 */
[C---:B------:R-:W-:Y:S02]  /*8890*/  ISETP.GT.AND P0, PT, R3.reuse, RZ, P2 ;  /* 0x000000ff0300720c */ /* 0x040fe40001704270 */
[C---:B------:R-:W-:Y:S01]  /*88a0*/  ISETP.GT.AND P1, PT, R3.reuse, 0x8, P3 ;  /* 0x000000080300780c */ /* 0x040fe20001f24270 */
[----:B------:R-:W-:Y:S01]  /*88b0*/  @P4 STG.E.U16 desc[UR36][R8.64+0x22], R81 ;  /* 0x0000225108004986 */ /* 0x000fe2000c101524 */
[----:B------:R-:W-:-:S09]  /*88c0*/  ISETP.GT.AND P5, PT, R3, 0x8, P2 ;  /* 0x000000080300780c */ /* 0x000fd200017a4270 */
[----:B------:R0:W-:Y:S01]  /*88d0*/  @P0 STG.E.U16 desc[UR36][R8.64+0x20], R80 ;  /* 0x0000205008000986 */ /* 0x0001e2000c101524 */
[----:B------:R-:W-:-:S03]  /*88e0*/  ISETP.GT.AND P0, PT, R6, 0x18, PT ;  /* 0x000000180600780c */ /* 0x000fc60003f04270 */
[----:B------:R-:W-:Y:S01]  /*88f0*/  @P1 STG.E.U16 desc[UR36][R10.64+0x22], R83 ;  /* 0x000022530a001986 */ /* 0x000fe2000c101524 */
[----:B------:R-:W-:-:S03]  /*8900*/  ISETP.GT.AND P1, PT, R6, 0x19, PT ;  /* 0x000000190600780c */ /* 0x000fc60003f24270 */
[----:B------:R-:W-:Y:S01]  /*8910*/  @P5 STG.E.U16 desc[UR36][R10.64+0x20], R82 ;  /* 0x000020520a005986 */ /* 0x000fe2000c101524 */
[C---:B------:R-:W-:Y:S02]  /*8920*/  ISETP.GT.AND P5, PT, R3.reuse, RZ, P0 ;  /* 0x000000ff0300720c */ /* 0x040fe400007a4270 */
[----:B------:R-:W-:Y:S01]  /*8930*/  ISETP.GT.AND P4, PT, R3, RZ, P1 ;  /* 0x000000ff0300720c */ /* 0x000fe20000f84270 */
[----:B0-----:R-:W-:Y:S01]  /*8940*/  IMAD.WIDE.U32 R80, R4, 0xf0, R10 ;  /* 0x000000f004507825 */ /* 0x001fe200078e000a */
[----:B------:R-:W-:-:S03]  /*8950*/  PRMT R4, R72, 0x7610, R4 ;  /* 0x0000761048047816 */ /* 0x000fc60000000004 */
[----:B------:R-:W-:Y:S01]  /*8960*/  IMAD.IADD R81, R12, 0x1, R81 ;  /* 0x000000010c517824 */ /* 0x000fe200078e0251 */
[----:B------:R-:W-:-:S05]  /*8970*/  PRMT R12, R64, 0x7610, R12 ;  /* 0x00007610400c7816 */ /* 0x000fca000000000c */
[----:B------:R-:W-:Y:S01]  /*8980*/  @P5 STG.E.U16 desc[UR36][R8.64+0x30], R84 ;  /* 0x0000305408005986 */ /* 0x000fe2000c101524 */
[----:B------:R-:W-:-:S03]  /*8990*/  ISETP.GT.AND P5, PT, R3, 0x8, P0 ;  /* 0x000000080300780c */ /* 0x000fc600007a4270 */
[----:B------:R-:W-:Y:S01]  /*89a0*/  @P4 STG.E.U16 desc[UR36][R8.64+0x32], R85 ;  /* 0x0000325508004986 */ /* 0x000fe2000c101524 */
[----:B------:R-:W-:-:S09]  /*89b0*/  ISETP.GT.AND P4, PT, R3, 0x8, P1 ;  /* 0x000000080300780c */ /* 0x000fd20000f84270 */
[----:B------:R-:W-:Y:S01]  /*89c0*/  @P5 STG.E.U16 desc[UR36][R10.64+0x30], R86 ;  /* 0x000030560a005986 */ /* 0x000fe2000c101524 */
[----:B------:R-:W-:-:S03]  /*89d0*/  ISETP.GT.AND P5, PT, R3, 0x80, P3 ;  /* 0x000000800300780c */ /* 0x000fc60001fa4270 */
[----:B------:R-:W-:Y:S01]  /*89e0*/  @P4 STG.E.U16 desc[UR36][R10.64+0x32], R87 ;  /* 0x000032570a004986 */ /* 0x000fe2000c101524 */
[----:B------:R-:W-:-:S09]  /*89f0*/  ISETP.GT.AND P4, PT, R3, 0x80, P2 ;  /* 0x000000800300780c */ /* 0x000fd20001784270 */
[----:B------:R0:W-:Y:S01]  /*8a00*/  @P5 STG.E.U16 desc[UR36][R80.64+0x22], R73 ;  /* 0x0000224950005986 */ /* 0x0001e2000c101524 */
[----:B------:R-:W-:-:S03]  /*8a10*/  IADD3 R72, P5, R13, R80, RZ ;  /* 0x000000500d487210 */ /* 0x000fc60007fbe0ff */
[----:B------:R1:W-:Y:S01]  /*8a20*/  @P4 STG.E.U16 desc[UR36][R80.64+0x20], R4 ;  /* 0x0000200450004986 */ /* 0x0003e2000c101524 */
[----:B------:R-:W-:Y:S01]  /*8a30*/  ISETP.GT.AND P4, PT, R3, 0x88, P2 ;  /* 0x000000880300780c */ /* 0x000fe20001784270 */
[----:B0-----:R-:W-:Y:S01]  /*8a40*/  IMAD.X R73, R7, 0x1, R81, P5 ;  /* 0x0000000107497824 */ /* 0x001fe200028e0651 */
[----:B------:R-:W-:-:S11]  /*8a50*/  ISETP.GT.AND P5, PT, R3, 0x88, P3 ;  /* 0x000000880300780c */ /* 0x000fd60001fa4270 */
[----:B------:R0:W-:Y:S01]  /*8a60*/  @P4 STG.E.U16 desc[UR36][R72.64+0x20], R5 ;  /* 0x0000200548004986 */ /* 0x0001e2000c101524 */
[----:B-1----:R-:W-:-:S03]  /*8a70*/  IADD3 R4, P4, R14, R80, RZ ;  /* 0x000000500e047210 */ /* 0x002fc60007f9e0ff */
[----:B------:R1:W-:Y:S02]  /*8a80*/  @P5 STG.E.U16 desc[UR36][R72.64+0x22], R75 ;  /* 0x0000224b48005986 */ /* 0x0003e4000c101524 */
[----:B0-----:R-:W-:Y:S01]  /*8a90*/  IMAD.X R5, R20, 0x1, R81, P4 ;  /* 0x0000000114057824 */ /* 0x001fe200020e0651 */
[----:B------:R-:W-:-:S04]  /*8aa0*/  IADD3 R74, P4, P5, R13, R4, R14 ;  /* 0x000000040d4a7210 */ /* 0x000fc80007d9e00e */
[----:B-1----:R-:W-:Y:S02]  /*8ab0*/  IADD3.X R75, R7, R5, R20, P4, P5 ;  /* 0x00000005074b7210 */ /* 0x002fe400027ea414 */
[C---:B------:R-:W-:Y:S02]  /*8ac0*/  ISETP.GT.AND P4, PT, R3.reuse, 0x80, P0 ;  /* 0x000000800300780c */ /* 0x040fe40000784270 */
[----:B------:R-:W-:-:S11]  /*8ad0*/  ISETP.GT.AND P5, PT, R3, 0x80, P1 ;  /* 0x000000800300780c */ /* 0x000fd60000fa4270 */
        /* <DEDUP_REMOVED lines=9> */
[----:B------:R-:W-:-:S03]  /*8b70*/  ISETP.GT.AND P4, PT, R3, 0x108, P2 ;  /* 0x000001080300780c */ /* 0x000fc60001784270 */
[----:B------:R1:W-:Y:S01]  /*8b80*/  @P5 STG.E.U16 desc[UR36][R4.64+0x22], R65 ;  /* 0x0000224104005986 */ /* 0x0003e2000c101524 */
[----:B------:R-:W-:Y:S02]  /*8b90*/  IADD3 R64, P5, R13, R4, RZ ;  /* 0x000000040d407210 */ /* 0x000fe40007fbe0ff */
[----:B0-----:R-:W-:-:S03]  /*8ba0*/  F2FP.BF16.F32.PACK_AB R12, RZ, R67 ;  /* 0x00000043ff0c723e */ /* 0x001fc600000010ff */
[----:B-1----:R-:W-:Y:S01]  /*8bb0*/  IMAD.X R65, R7, 0x1, R5, P5 ;  /* 0x0000000107417824 */ /* 0x002fe200028e0605 */
[----:B------:R-:W-:-:S04]  /*8bc0*/  ISETP.GT.AND P5, PT, R3, 0x108, P3 ;  /* 0x000001080300780c */ /* 0x000fc80001fa4270 */
[----:B------:R0:W-:Y:S01]  /*8bd0*/  @P4 STG.E.U16 desc[UR36][R64.64+0x20], R15 ;  /* 0x0000200f40004986 */ /* 0x0001e2000c101524 */
[----:B------:R-:W-:-:S05]  /*8be0*/  IADD3 R66, P4, R4, R13, RZ ;  /* 0x0000000d04427210 */ /* 0x000fca0007f9e0ff */
[----:B------:R-:W-:Y:S01]  /*8bf0*/  IMAD.X R67, R5, 0x1, R7, P4 ;  /* 0x0000000105437824 */ /* 0x000fe200020e0607 */
[----:B------:R-:W-:-:S04]  /*8c00*/  ISETP.GT.AND P4, PT, R3, 0x100, P0 ;  /* 0x000001000300780c */ /* 0x000fc80000784270 */
[----:B------:R1:W-:Y:S01]  /*8c10*/  @P5 STG.E.U16 desc[UR36][R66.64+0x22], R12 ;  /* 0x0000220c42005986 */ /* 0x0003e2000c101524 */
[----:B------:R-:W-:-:S08]  /*8c20*/  ISETP.GT.AND P5, PT, R3, 0x100, P1 ;  /* 0x000001000300780c */ /* 0x000fd00000fa4270 */
[----:B------:R2:W-:Y:S01]  /*8c30*/  @P4 STG.E.U16 desc[UR36][R4.64+0x30], R68 ;  /* 0x0000304404004986 */ /* 0x0005e2000c101524 */
[----:B------:R-:W-:-:S04]  /*8c40*/  ISETP.GT.AND P4, PT, R3, 0x108, P0 ;  /* 0x000001080300780c */ /* 0x000fc80000784270 */
[----:B------:R2:W-:Y:S01]  /*8c50*/  @P5 STG.E.U16 desc[UR36][R4.64+0x32], R69 ;  /* 0x0000324504005986 */ /* 0x0005e2000c101524 */
[----:B------:R-:W-:-:S08]  /*8c60*/  ISETP.GT.AND P5, PT, R3, 0x108, P1 ;  /* 0x000001080300780c */ /* 0x000fd00000fa4270 */
[----:B------:R2:W-:Y:S01]  /*8c70*/  @P4 STG.E.U16 desc[UR36][R64.64+0x30], R70 ;  /* 0x0000304640004986 */ /* 0x0005e2000c101524 */
[C---:B------:R-:W-:Y:S02]  /*8c80*/  ISETP.GT.AND P4, PT, R3.reuse, 0x180, P2 ;  /* 0x000001800300780c */ /* 0x040fe40001784270 */
[----:B------:R-:W-:Y:S02]  /*8c90*/  ISETP.GT.AND P2, PT, R3, 0x188, P2 ;  /* 0x000001880300780c */ /* 0x000fe40001744270 */
[----:B------:R2:W-:Y:S01]  /*8ca0*/  @P5 STG.E.U16 desc[UR36][R64.64+0x32], R71 ;  /* 0x0000324740005986 */ /* 0x0005e2000c101524 */
[----:B------:R-:W-:-:S05]  /*8cb0*/  IADD3 R14, P5, R14, R4, RZ ;  /* 0x000000040e0e7210 */ /* 0x000fca0007fbe0ff */
[----:B0-----:R-:W-:Y:S01]  /*8cc0*/  IMAD.X R15, R20, 0x1, R5, P5 ;  /* 0x00000001140f7824 */ /* 0x001fe200028e0605 */
[----:B-1----:R-:W-:-:S04]  /*8cd0*/  IADD3 R12, P5, R13, R14, RZ ;  /* 0x0000000e0d0c7210 */ /* 0x002fc80007fbe0ff */
[----:B------:R2:W-:Y:S01]  /*8ce0*/  @P4 STG.E.U16 desc[UR36][R14.64+0x20], R56 ;  /* 0x000020380e004986 */ /* 0x0005e2000c101524 */
[----:B------:R-:W-:Y:S01]  /*8cf0*/  ISETP.GT.AND P4, PT, R3, 0x180, P3 ;  /* 0x000001800300780c */ /* 0x000fe20001f84270 */
[----:B------:R-:W-:Y:S01]  /*8d00*/  IMAD.X R13, R7, 0x1, R15, P5 ;  /* 0x00000001070d7824 */ /* 0x000fe200028e060f */
[----:B------:R-:W-:-:S11]  /*8d10*/  ISETP.GT.AND P3, PT, R3, 0x188, P3 ;  /* 0x000001880300780c */ /* 0x000fd60001f64270 */
[----:B------:R2:W-:Y:S01]  /*8d20*/  @P4 STG.E.U16 desc[UR36][R14.64+0x22], R57 ;  /* 0x000022390e004986 */ /* 0x0005e2000c101524 */
[C---:B------:R-:W-:Y:S02]  /*8d30*/  ISETP.GT.AND P4, PT, R3.reuse, 0x180, P0 ;  /* 0x000001800300780c */ /* 0x040fe40000784270 */
[C---:B------:R-:W-:Y:S01]  /*8d40*/  ISETP.GT.AND P0, PT, R3.reuse, 0x188, P0 ;  /* 0x000001880300780c */ /* 0x040fe20000704270 */
[----:B------:R2:W-:Y:S01]  /*8d50*/  @P2 STG.E.U16 desc[UR36][R12.64+0x20], R58 ;  /* 0x0000203a0c002986 */ /* 0x0005e2000c101524 */
[C---:B------:R-:W-:Y:S02]  /*8d60*/  ISETP.GT.AND P2, PT, R3.reuse, 0x180, P1 ;  /* 0x000001800300780c */ /* 0x040fe40000f44270 */
[----:B------:R-:W-:Y:S01]  /*8d70*/  ISETP.GT.AND P1, PT, R3, 0x188, P1 ;  /* 0x000001880300780c */ /* 0x000fe20000f24270 */
[----:B------:R2:W-:Y:S01]  /*8d80*/  @P3 STG.E.U16 desc[UR36][R74.64+0x22], R59 ;  /* 0x0000223b4a003986 */ /* 0x0005e2000c101524 */
[----:B------:R-:W-:-:S04]  /*8d90*/  ISETP.GT.AND P3, PT, R6, 0x21, PT ;  /* 0x000000210600780c */ /* 0x000fc80003f64270 */
[----:B------:R-:W-:Y:S01]  /*8da0*/  ISETP.GT.AND P5, PT, R3, 0x8, P3 ;  /* 0x000000080300780c */ /* 0x000fe20001fa4270 */
[----:B------:R2:W-:Y:S04]  /*8db0*/  @P4 STG.E.U16 desc[UR36][R14.64+0x30], R60 ;  /* 0x0000303c0e004986 */ /* 0x0005e8000c101524 */
[----:B------:R2:W-:Y:S01]  /*8dc0*/  @P2 STG.E.U16 desc[UR36][R14.64+0x32], R61 ;  /* 0x0000323d0e002986 */ /* 0x0005e2000c101524 */
[----:B------:R-:W-:-:S03]  /*8dd0*/  ISETP.GT.AND P2, PT, R6, 0x20, PT ;  /* 0x000000200600780c */ /* 0x000fc60003f44270 */
[----:B------:R2:W-:Y:S01]  /*8de0*/  @P0 STG.E.U16 desc[UR36][R12.64+0x30], R62 ;  /* 0x0000303e0c000986 */ /* 0x0005e2000c101524 */
[C---:B------:R-:W-:Y:S02]  /*8df0*/  ISETP.GT.AND P0, PT, R3.reuse, RZ, P2 ;  /* 0x000000ff0300720c */ /* 0x040fe40001704270 */
[C---:B------:R-:W-:Y:S01]  /*8e00*/  ISETP.GT.AND P4, PT, R3.reuse, 0x8, P2 ;  /* 0x000000080300780c */ /* 0x040fe20001784270 */
[----:B------:R2:W-:Y:S01]  /*8e10*/  @P1 STG.E.U16 desc[UR36][R12.64+0x32], R63 ;  /* 0x0000323f0c001986 */ /* 0x0005e2000c101524 */
[----:B------:R-:W-:-:S09]  /*8e20*/  ISETP.GT.AND P1, PT, R3, RZ, P3 ;  /* 0x000000ff0300720c */ /* 0x000fd20001f24270 */
[----:B------:R2:W-:Y:S01]  /*8e30*/  @P0 STG.E.U16 desc[UR36][R8.64+0x40], R48 ;  /* 0x0000403008000986 */ /* 0x0005e2000c101524 */
[----:B------:R-:W-:-:S03]  /*8e40*/  ISETP.GT.AND P0, PT, R6, 0x29, PT ;  /* 0x000000290600780c */ /* 0x000fc60003f04270 */
[----:B------:R2:W-:Y:S01]  /*8e50*/  @P1 STG.E.U16 desc[UR36][R8.64+0x42], R49 ;  /* 0x0000423108001986 */ /* 0x0005e2000c101524 */
[----:B------:R-:W-:-:S03]  /*8e60*/  ISETP.GT.AND P1, PT, R6, 0x28, PT ;  /* 0x000000280600780c */ /* 0x000fc60003f24270 */
[----:B------:R2:W-:Y:S01]  /*8e70*/  @P4 STG.E.U16 desc[UR36][R10.64+0x40], R50 ;  /* 0x000040320a004986 */ /* 0x0005e2000c101524 */
[----:B------:R-:W-:-:S03]  /*8e80*/  ISETP.GT.AND P4, PT, R3, RZ, P0 ;  /* 0x000000ff0300720c */ /* 0x000fc60000784270 */
[----:B------:R2:W-:Y:S01]  /*8e90*/  @P5 STG.E.U16 desc[UR36][R10.64+0x42], R51 ;  /* 0x000042330a005986 */ /* 0x0005e2000c101524 */
[----:B------:R-:W-:-:S09]  /*8ea0*/  ISETP.GT.AND P5, PT, R3, RZ, P1 ;  /* 0x000000ff0300720c */ /* 0x000fd20000fa4270 */
[----:B------:R2:W-:Y:S01]  /*8eb0*/  @P4 STG.E.U16 desc[UR36][R8.64+0x52], R53 ;  /* 0x0000523508004986 */ /* 0x0005e2000c101524 */
[----:B------:R-:W-:-:S03]  /*8ec0*/  ISETP.GT.AND P4, PT, R3, 0x8, P0 ;  /* 0x000000080300780c */ /* 0x000fc60000784270 */
[----:B------:R2:W-:Y:S01]  /*8ed0*/  @P5 STG.E.U16 desc[UR36][R8.64+0x50], R52 ;  /* 0x0000503408005986 */ /* 0x0005e2000c101524 */
[----:B------:R-:W-:-:S09]  /*8ee0*/  ISETP.GT.AND P5, PT, R3, 0x8, P1 ;  /* 0x000000080300780c */ /* 0x000fd20000fa4270 */
        /* <DEDUP_REMOVED lines=33> */
[C---:B------:R-:W-:Y:S02]  /*9100*/  ISETP.GT.AND P4, PT, R3.reuse, 0x180, P2 ;  /* 0x000001800300780c */ /* 0x040fe40001784270 */
[C---:B------:R-:W-:Y:S01]  /*9110*/  ISETP.GT.AND P2, PT, R3.reuse, 0x188, P2 ;  /* 0x000001880300780c */ /* 0x040fe20001744270 */
[----:B------:R2:W-:Y:S01]  /*9120*/  @P5 STG.E.U16 desc[UR36][R64.64+0x50], R38 ;  /* 0x0000502640005986 */ /* 0x0005e2000c101524 */
[C---:B------:R-:W-:Y:S02]  /*9130*/  ISETP.GT.AND P5, PT, R3.reuse, 0x180, P3 ;  /* 0x000001800300780c */ /* 0x040fe40001fa4270 */
[----:B------:R-:W-:-:S07]  /*9140*/  ISETP.GT.AND P3, PT, R3, 0x188, P3 ;  /* 0x000001880300780c */ /* 0x000fce0001f64270 */
[----:B------:R2:W-:Y:S01]  /*9150*/  @P4 STG.E.U16 desc[UR36][R14.64+0x40], R24 ;  /* 0x000040180e004986 */ /* 0x0005e2000c101524 */
[C---:B------:R-:W-:Y:S02]  /*9160*/  ISETP.GT.AND P4, PT, R3.reuse, 0x180, P0 ;  /* 0x000001800300780c */ /* 0x040fe40000784270 */
[C---:B------:R-:W-:Y:S01]  /*9170*/  ISETP.GT.AND P0, PT, R3.reuse, 0x188, P0 ;  /* 0x000001880300780c */ /* 0x040fe20000704270 */
[----:B------:R2:W-:Y:S01]  /*9180*/  @P5 STG.E.U16 desc[UR36][R14.64+0x42], R25 ;  /* 0x000042190e005986 */ /* 0x0005e2000c101524 */
[C---:B------:R-:W-:Y:S02]  /*9190*/  ISETP.GT.AND P5, PT, R3.reuse, 0x180, P1 ;  /* 0x000001800300780c */ /* 0x040fe40000fa4270 */
[----:B------:R-:W-:Y:S01]  /*91a0*/  ISETP.GT.AND P1, PT, R3, 0x188, P1 ;  /* 0x000001880300780c */ /* 0x000fe20000f24270 */
[----:B------:R2:W-:Y:S04]  /*91b0*/  @P2 STG.E.U16 desc[UR36][R12.64+0x40], R26 ;  /* 0x0000401a0c002986 */ /* 0x0005e8000c101524 */
[----:B------:R2:W-:Y:S04]  /*91c0*/  @P3 STG.E.U16 desc[UR36][R12.64+0x42], R27 ;  /* 0x0000421b0c003986 */ /* 0x0005e8000c101524 */
[----:B------:R2:W-:Y:S04]  /*91d0*/  @P4 STG.E.U16 desc[UR36][R14.64+0x52], R29 ;  /* 0x0000521d0e004986 */ /* 0x0005e8000c101524 */
[----:B------:R2:W-:Y:S04]  /*91e0*/  @P5 STG.E.U16 desc[UR36][R14.64+0x50], R28 ;  /* 0x0000501c0e005986 */ /* 0x0005e8000c101524 */
[----:B------:R2:W-:Y:S04]  /*91f0*/  @P1 STG.E.U16 desc[UR36][R12.64+0x50], R30 ;  /* 0x0000501e0c001986 */ /* 0x0005e8000c101524 */
[----:B------:R2:W-:Y:S02]  /*9200*/  @P0 STG.E.U16 desc[UR36][R12.64+0x52], R31 ;  /* 0x0000521f0c000986 */ /* 0x0005e4000c101524 */
.L_x_210:
[----:B------:R-:W-:Y:S05]  /*9210*/  BSYNC B0 ;  /* 0x0000000000007941 */ /* 0x000fea0003800000 */
.L_x_32:
[----:B------:R-:W-:Y:S01]  /*9220*/  ULDC UR4, c[0x0][0xc] ;  /* 0x0000030000047ab9 */ /* 0x000fe20000000800 */
[----:B------:R-:W-:Y:S01]  /*9230*/  ULDC UR5, c[0x0][0x10] ;  /* 0x0000040000057ab9 */ /* 0x000fe20000000800 */
[----:B------:R-:W1:Y:S01]  /*9240*/  LDC R3, c[0x0][0x14] ;  /* 0x00000500ff037b82 */ /* 0x000e620000000800 */
[----:B------:R-:W-:Y:S01]  /*9250*/  UIMAD.WIDE.U32 UR4, UR4, UR5, URZ ;  /* 0x00000005040472a5 */ /* 0x000fe2000f8e003f */
[----:B------:R-:W-:Y:S02]  /*9260*/  IMAD.MOV.U32 R124, RZ, RZ, -0x1 ;  /* 0xffffffffff7c7424 */ /* 0x000fe400078e00ff */
[----:B------:R-:W-:-:S03]  /*9270*/  IMAD.MOV.U32 R23, RZ, RZ, -0x1 ;  /* 0xffffffffff177424 */ /* 0x000fc600078e00ff */
[----:B-1----:R-:W-:-:S04]  /*9280*/  IMAD.WIDE.U32 R16, R3, UR4, R16 ;  /* 0x0000000403107c25 */ /* 0x002fc8000f8e0010 */
[----:B------:R-:W-:Y:S01]  /*9290*/  IMAD R3, R3, UR5, RZ ;  /* 0x0000000503037c24 */ /* 0x000fe2000f8e02ff */
[----:B------:R-:W-:Y:S02]  /*92a0*/  ULDC.64 UR4, c[0x0][0x650] ;  /* 0x0001940000047ab9 */ /* 0x000fe40000000a00 */
[----:B------:R-:W-:Y:S01]  /*92b0*/  ISETP.GE.U32.AND P0, PT, R16, UR4, PT ;  /* 0x0000000410007c0c */ /* 0x000fe2000bf06070 */
[--C-:B------:R-:W-:Y:S01]  /*92c0*/  IMAD.IADD R17, R17, 0x1, R3.reuse ;  /* 0x0000000111117824 */ /* 0x100fe200078e0203 */
[----:B------:R-:W-:-:S04]  /*92d0*/  PRMT R3, RZ, 0x7610, R3 ;  /* 0x00007610ff037816 */ /* 0x000fc80000000003 */
[----:B------:R-:W-:-:S13]  /*92e0*/  ISETP.GE.U32.AND.EX P0, PT, R17, UR5, PT, P0 ;  /* 0x0000000511007c0c */ /* 0x000fda000bf06100 */
[----:B------:R-:W-:Y:S05]  /*92f0*/  @P0 BRA `(.L_x_211) ;  /* 0x0000000400640947 */ /* 0x000fea0003800000 */
[----:B0-2---:R-:W0:Y:S01]  /*9300*/  S2R R12, SR_CTAID.X ;  /* 0x00000000000c7919 */ /* 0x005e220000002500 */
[----:B------:R-:W1:Y:S01]  /*9310*/  LDC.64 R10, c[0x0][0x628] ;  /* 0x00018a00ff0a7b82 */ /* 0x000e620000000a00 */
[----:B------:R-:W-:Y:S01]  /*9320*/  ULDC UR4, c[0x0][0x150] ;  /* 0x0000540000047ab9 */ /* 0x000fe20000000800 */
[----:B------:R-:W-:Y:S01]  /*9330*/  IMAD.MOV.U32 R8, RZ, RZ, R16 ;  /* 0x000000ffff087224 */ /* 0x000fe200078e0010 */
[----:B------:R-:W2:Y:S01]  /*9340*/  S2R R24, SR_CTAID.Y ;  /* 0x0000000000187919 */ /* 0x000ea20000002600 */
[----:B------:R-:W-:-:S04]  /*9350*/  IMAD.MOV.U32 R9, RZ, RZ, R17 ;  /* 0x000000ffff097224 */ /* 0x000fc800078e0011 */
[----:B------:R-:W2:Y:S08]  /*9360*/  LDC R21, c[0x0][0x144] ;  /* 0x00005100ff157b82 */ /* 0x000eb00000000800 */
[----:B------:R-:W2:Y:S08]  /*9370*/  LDC R0, c[0x0][0x630] ;  /* 0x00018c00ff007b82 */ /* 0x000eb00000000800 */
[----:B------:R-:W2:Y:S01]  /*9380*/  LDC.64 R14, c[0x0][0x620] ;  /* 0x00018800ff0e7b82 */ /* 0x000ea20000000a00 */
[----:B-1----:R-:W-:-:S04]  /*9390*/  ISETP.NE.U32.AND P0, PT, R10, RZ, PT ;  /* 0x000000ff0a00720c */ /* 0x002fc80003f05070 */
[----:B------:R-:W-:Y:S02]  /*93a0*/  ISETP.NE.AND.EX P0, PT, R11, RZ, PT, P0 ;  /* 0x000000ff0b00720c */ /* 0x000fe40003f05300 */
[----:B0-----:R-:W-:-:S05]  /*93b0*/  I2FP.F32.U32 R3, R12 ;  /* 0x0000000c00037245 */ /* 0x001fca0000201000 */
[----:B------:R-:W-:-:S04]  /*93c0*/  FMUL R3, R3, UR4 ;  /* 0x0000000403037c20 */ /* 0x000fc80008400000 */
[----:B------:R0:W1:Y:S02]  /*93d0*/  F2I.U32.TRUNC.NTZ R20, R3 ;  /* 0x0000000300147305 */ /* 0x000064000020f000 */
[----:B------:R-:W-:Y:S05]  /*93e0*/  @!P0 BRA `(.L_x_212) ;  /* 0x0000000000288947 */ /* 0x000fea0003800000 */
[----:B0-----:R-:W0:Y:S02]  /*93f0*/  LDC R3, c[0x0][0x634] ;  /* 0x00018d00ff037b82 */ /* 0x001e240000000800 */
        /* <DEDUP_REMOVED lines=9> */
.L_x_212:
[----:B------:R-:W3:Y:S01]  /*9490*/  LDC.64 R28, c[0x0][0x640] ;  /* 0x00019000ff1c7b82 */ /* 0x000ee20000000a00 */
[-CC-:B--2---:R-:W-:Y:S01]  /*94a0*/  SHF.R.U64 R23, R8, R0.reuse, R9.reuse ;  /* 0x0000000008177219 */ /* 0x184fe20000001209 */
[----:B-1----:R-:W-:Y:S01]  /*94b0*/  IMAD.MOV R20, RZ, RZ, -R20 ;  /* 0x000000ffff147224 */ /* 0x002fe200078e0a14 */
[----:B------:R-:W-:Y:S01]  /*94c0*/  SHF.R.U32.HI R0, RZ, R0, R9 ;  /* 0x00000000ff007219 */ /* 0x000fe20000011609 */
[----:B------:R-:W-:Y:S01]  /*94d0*/  ULDC UR4, c[0x0][0x154] ;  /* 0x0000550000047ab9 */ /* 0x000fe20000000800 */
[----:B0-----:R-:W-:Y:S01]  /*94e0*/  IADD3 R3, P0, RZ, -R23, RZ ;  /* 0x80000017ff037210 */ /* 0x001fe20007f1e0ff */
[----:B------:R-:W-:Y:S02]  /*94f0*/  IMAD R21, R21, R20, R12 ;  /* 0x0000001415157224 */ /* 0x000fe400078e020c */
[----:B------:R-:W0:Y:S01]  /*9500*/  LDC R6, c[0x0][0x618] ;  /* 0x00018600ff067b82 */ /* 0x000e220000000800 */
[----:B------:R-:W-:Y:S02]  /*9510*/  IMAD.MOV.U32 R7, RZ, RZ, 0x1 ;  /* 0x00000001ff077424 */ /* 0x000fe400078e00ff */
[----:B------:R-:W-:-:S04]  /*9520*/  IMAD.X R5, RZ, RZ, ~R0, P0 ;  /* 0x000000ffff057224 */ /* 0x000fc800000e0e00 */
[-C--:B------:R-:W-:Y:S01]  /*9530*/  IMAD R0, R5, R14.reuse, RZ ;  /* 0x0000000e05007224 */ /* 0x080fe200078e02ff */
[----:B------:R-:W1:Y:S01]  /*9540*/  LDC R8, c[0x0][0x608] ;  /* 0x00018200ff087b82 */ /* 0x000e620000000800 */
[----:B------:R-:W-:-:S04]  /*9550*/  IMAD.WIDE.U32 R4, R3, R14, R16 ;  /* 0x0000000e03047225 */ /* 0x000fc800078e0010 */
[----:B------:R-:W-:Y:S01]  /*9560*/  IMAD R3, R3, R15, R0 ;  /* 0x0000000f03037224 */ /* 0x000fe200078e0200 */
[----:B------:R-:W-:Y:S02]  /*9570*/  I2FP.F32.U32 R0, R24 ;  /* 0x0000001800007245 */ /* 0x000fe40000201000 */
[----:B------:R-:W2:Y:S01]  /*9580*/  LDC R26, c[0x0][0x658] ;  /* 0x00019600ff1a7b82 */ /* 0x000ea20000000800 */
[----:B------:R-:W-:Y:S01]  /*9590*/  IMAD.IADD R3, R5, 0x1, R3 ;  /* 0x0000000105037824 */ /* 0x000fe200078e0203 */
[----:B---3--:R-:W-:Y:S01]  /*95a0*/  ISETP.NE.U32.AND P0, PT, R28, RZ, PT ;  /* 0x000000ff1c00720c */ /* 0x008fe20003f05070 */
[----:B------:R-:W-:Y:S01]  /*95b0*/  FMUL R0, R0, UR4 ;  /* 0x0000000400007c20 */ /* 0x000fe20008400000 */
[----:B------:R-:W-:Y:S02]  /*95c0*/  IMAD.MOV.U32 R5, RZ, RZ, -0x1 ;  /* 0xffffffffff057424 */ /* 0x000fe400078e00ff */
[----:B------:R-:W-:Y:S01]  /*95d0*/  ISETP.NE.AND.EX P0, PT, R29, RZ, PT, P0 ;  /* 0x000000ff1d00720c */ /* 0x000fe20003f05300 */
[----:B------:R3:W2:Y:S01]  /*95e0*/  F2I.U32.TRUNC.NTZ R13, R0 ;  /* 0x00000000000d7305 */ /* 0x0006a2000020f000 */
[----:B------:R-:W3:Y:S01]  /*95f0*/  LDC R15, c[0x0][0x148] ;  /* 0x00005200ff0f7b82 */ /* 0x000ee20000000800 */
[----:B0-----:R-:W-:-:S02]  /*9600*/  SHF.R.U64 R12, R4, R6, R3 ;  /* 0x00000006040c7219 */ /* 0x001fc40000001203 */
[----:B------:R-:W-:-:S05]  /*9610*/  SHF.R.U32.HI R3, RZ, R6, R3 ;  /* 0x00000006ff037219 */ /* 0x000fca0000011603 */
[----:B------:R-:W0:Y:S01]  /*9620*/  LDC R20, c[0x0][0x600] ;  /* 0x00018000ff147b82 */ /* 0x000e220000000800 */
[-CC-:B-1----:R-:W-:Y:S02]  /*9630*/  SHF.R.U64 R10, R12, R8.reuse, R3.reuse ;  /* 0x000000080c0a7219 */ /* 0x182fe40000001203 */
[----:B------:R-:W-:-:S05]  /*9640*/  SHF.R.U32.HI R3, RZ, R8, R3 ;  /* 0x00000008ff037219 */ /* 0x000fca0000011603 */
[----:B------:R-:W1:Y:S01]  /*9650*/  LDC R27, c[0x0][0x648] ;  /* 0x00019200ff1b7b82 */ /* 0x000e620000000800 */
[-C--:B--2---:R-:W-:Y:S02]  /*9660*/  SHF.L.U32 R4, R5, R26.reuse, RZ ;  /* 0x0000001a05047219 */ /* 0x084fe400000006ff */
[-CC-:B------:R-:W-:Y:S02]  /*9670*/  SHF.R.U64 R14, R10, R26.reuse, R3.reuse ;  /* 0x0000001a0a0e7219 */ /* 0x180fe40000001203 */
[----:B------:R-:W-:Y:S02]  /*9680*/  SHF.R.U32.HI R5, RZ, R26, R3 ;  /* 0x0000001aff057219 */ /* 0x000fe40000011603 */
[----:B------:R-:W-:Y:S01]  /*9690*/  LOP3.LUT R25, RZ, R4, RZ, 0x33, !PT ;  /* 0x00000004ff197212 */ /* 0x000fe200078e33ff */
[----:B------:R-:W2:Y:S01]  /*96a0*/  LDC R30, c[0x0][0x638] ;  /* 0x00018e00ff1e7b82 */ /* 0x000ea20000000800 */
[----:B------:R-:W-:Y:S01]  /*96b0*/  SHF.L.U32 R26, R7, R26, RZ ;  /* 0x0000001a071a7219 */ /* 0x000fe200000006ff */
[----:B------:R-:W-:-:S06]  /*96c0*/  IMAD.MOV.U32 R4, RZ, RZ, R14 ;  /* 0x000000ffff047224 */ /* 0x000fcc00078e000e */
[----:B------:R-:W0:Y:S01]  /*96d0*/  LDC R31, c[0x0][0x610] ;  /* 0x00018400ff1f7b82 */ /* 0x000e220000000800 */
        /* <DEDUP_REMOVED lines=11> */
.L_x_213:
[----:B------:R-:W-:Y:S01]  /*9790*/  ISETP.NE.AND P0, PT, R2, 0x1, PT ;  /* 0x000000010200780c */ /* 0x000fe20003f05270 */
[----:B0-----:R-:W-:Y:S01]  /*97a0*/  VIADD R7, R20, 0xffffffff ;  /* 0xffffffff14077836 */ /* 0x001fe20000000000 */
[----:B-1-3--:R-:W-:Y:S01]  /*97b0*/  SHF.R.U64 R0, R4, R27, R5 ;  /* 0x0000001b04007219 */ /* 0x00afe20000001205 */
[----:B------:R-:W-:Y:S01]  /*97c0*/  IMAD.MOV R13, RZ, RZ, -R13 ;  /* 0x000000ffff0d7224 */ /* 0x000fe200078e0a0d */
[----:B------:R-:W-:Y:S01]  /*97d0*/  LOP3.LUT R5, R10, R25, RZ, 0xc0, !PT ;  /* 0x000000190a057212 */ /* 0x000fe200078ec0ff */
[----:B------:R-:W-:Y:S01]  /*97e0*/  IMAD.MOV.U32 R4, RZ, RZ, 0x1 ;  /* 0x00000001ff047424 */ /* 0x000fe200078e00ff */
[----:B------:R-:W-:Y:S01]  /*97f0*/  LOP3.LUT R12, R12, R7, RZ, 0xc0, !PT ;  /* 0x000000070c0c7212 */ /* 0x000fe200078ec0ff */
[----:B------:R-:W-:Y:S02]  /*9800*/  IMAD.MOV R3, RZ, RZ, -R0 ;  /* 0x000000ffff037224 */ /* 0x000fe400078e0a00 */
[----:B------:R-:W-:Y:S02]  /*9810*/  IMAD R0, R26, R0, R5 ;  /* 0x000000001a007224 */ /* 0x000fe400078e0205 */
[----:B--2---:R-:W-:-:S02]  /*9820*/  IMAD R3, R3, R30, R14 ;  /* 0x0000001e03037224 */ /* 0x004fc400078e020e */
[----:B------:R-:W-:Y:S02]  /*9830*/  @P0 IMAD R21, R15, R13, R24 ;  /* 0x0000000d0f150224 */ /* 0x000fe400078e0218 */
[----:B------:R-:W-:Y:S01]  /*9840*/  IMAD R5, R3, R20, R12 ;  /* 0x0000001403057224 */ /* 0x000fe200078e020c */
[----:B------:R-:W-:Y:S01]  /*9850*/  PRMT R3, R4, 0x7610, R3 ;  /* 0x0000761004037816 */ /* 0x000fe20000000003 */
[----:B------:R-:W-:-:S05]  /*9860*/  IMAD R0, R0, R31, R21 ;  /* 0x0000001f00007224 */ /* 0x000fca00078e0215 */
[----:B------:R-:W-:Y:S02]  /*9870*/  SEL R124, R5, R0, !P0 ;  /* 0x00000000057c7207 */ /* 0x000fe40004000000 */
[----:B------:R-:W-:-:S07]  /*9880*/  SEL R0, R0, R5, !P0 ;  /* 0x0000000500007207 */ /* 0x000fce0004000000 */
.L_x_211:
[----:B------:R-:W-:Y:S01]  /*9890*/  LOP3.LUT P0, RZ, R3, 0xff, RZ, 0xc0, !PT ;  /* 0x000000ff03ff7812 */ /* 0x000fe2000780c0ff */
[----:B------:R-:W-:-:S12]  /*98a0*/  IMAD.MOV.U32 R123, RZ, RZ, R0 ;  /* 0x000000ffff7b7224 */ /* 0x000fd800078e0000 */
[----:B------:R-:W-:Y:S05]  /*98b0*/  @P0 BRA `(.L_x_214) ;  /* 0xffffff7800600947 */ /* 0x000fea000383ffff */
[----:B------:R-:W-:Y:S05]  /*98c0*/  EXIT ;  /* 0x000000000000794d */ /* 0x000fea0003800000 */
.L_x_7:
[----:B0-----:R-:W-:Y:S01]  /*98d0*/  ULDC.64 UR4, c[0x0][0x650] ;  /* 0x0001940000047ab9 */ /* 0x001fe20000000a00 */
        /* <DEDUP_REMOVED lines=25> */
.L_x_216:
[----:B------:R-:W0:Y:S01]  /*9a70*/  LDC.64 R28, c[0x0][0x640] ;  /* 0x00019000ff1c7b82 */ /* 0x000e220000000a00 */
[-CC-:B------:R-:W-:Y:S01]  /*9a80*/  SHF.R.U64 R22, R12, R6.reuse, R13.reuse ;  /* 0x000000060c167219 */ /* 0x180fe2000000120d */
[----:B------:R-:W-:Y:S01]  /*9a90*/  IMAD.MOV.U32 R30, RZ, RZ, 0x1 ;  /* 0x00000001ff1e7424 */ /* 0x000fe200078e00ff */
[----:B------:R-:W-:Y:S02]  /*9aa0*/  SHF.R.U32.HI R6, RZ, R6, R13 ;  /* 0x00000006ff067219 */ /* 0x000fe4000001160d */
        /* <DEDUP_REMOVED lines=8> */
[----:B------:R-:W-:Y:S01]  /*9b30*/  IMAD.IADD R9, R9, 0x1, R11 ;  /* 0x0000000109097824 */ /* 0x000fe200078e020b */
[----:B0-----:R-:W-:-:S04]  /*9b40*/  ISETP.NE.U32.AND P0, PT, R28, RZ, PT ;  /* 0x000000ff1c00720c */ /* 0x001fc80003f05070 */
[----:B------:R-:W-:Y:S02]  /*9b50*/  ISETP.NE.AND.EX P0, PT, R29, RZ, PT, P0 ;  /* 0x000000ff1d00720c */ /* 0x000fe40003f05300 */
[----:B------:R-:W0:Y:S01]  /*9b60*/  LDC R20, c[0x0][0x600] ;  /* 0x00018000ff147b82 */ /* 0x000e220000000800 */
[-CC-:B-1----:R-:W-:Y:S01]  /*9b70*/  SHF.R.U64 R14, R8, R10.reuse, R9.reuse ;  /* 0x0000000a080e7219 */ /* 0x182fe20000001209 */
[----:B------:R-:W-:Y:S01]  /*9b80*/  IMAD.MOV.U32 R8, RZ, RZ, -0x1 ;  /* 0xffffffffff087424 */ /* 0x000fe200078e00ff */
[----:B------:R-:W-:-:S05]  /*9b90*/  SHF.R.U32.HI R9, RZ, R10, R9 ;  /* 0x0000000aff097219 */ /* 0x000fca0000011609 */
[----:B------:R-:W1:Y:S01]  /*9ba0*/  LDC R24, c[0x0][0x648] ;  /* 0x00019200ff187b82 */ /* 0x000e620000000800 */
[-CC-:B--2---:R-:W-:Y:S02]  /*9bb0*/  SHF.R.U64 R23, R14, R12.reuse, R9.reuse ;  /* 0x0000000c0e177219 */ /* 0x184fe40000001209 */
[----:B------:R-:W-:-:S05]  /*9bc0*/  SHF.R.U32.HI R6, RZ, R12, R9 ;  /* 0x0000000cff067219 */ /* 0x000fca0000011609 */
[----:B------:R-:W2:Y:S01]  /*9bd0*/  LDC R26, c[0x0][0x638] ;  /* 0x00018e00ff1a7b82 */ /* 0x000ea20000000800 */
[-C--:B---3--:R-:W-:Y:S02]  /*9be0*/  SHF.L.U32 R8, R8, R27.reuse, RZ ;  /* 0x0000001b08087219 */ /* 0x088fe400000006ff */
[-CC-:B------:R-:W-:Y:S02]  /*9bf0*/  SHF.R.U64 R25, R23, R27.reuse, R6.reuse ;  /* 0x0000001b17197219 */ /* 0x180fe40000001206 */
[----:B------:R-:W-:Y:S02]  /*9c00*/  LOP3.LUT R32, RZ, R8, RZ, 0x33, !PT ;  /* 0x00000008ff207212 */ /* 0x000fe400078e33ff */
[----:B------:R-:W-:Y:S01]  /*9c10*/  SHF.R.U32.HI R9, RZ, R27, R6 ;  /* 0x0000001bff097219 */ /* 0x000fe20000011606 */
[----:B------:R-:W3:Y:S01]  /*9c20*/  LDC R31, c[0x0][0x610] ;  /* 0x00018400ff1f7b82 */ /* 0x000ee20000000800 */
[----:B------:R-:W-:Y:S01]  /*9c30*/  IMAD.MOV.U32 R8, RZ, RZ, R25 ;  /* 0x000000ffff087224 */ /* 0x000fe200078e0019 */
[----:B------:R-:W-:Y:S06]  /*9c40*/  @!P0 BRA `(.L_x_217) ;  /* 0x0000000000288947 */ /* 0x000fec0003800000 */
        /* <DEDUP_REMOVED lines=10> */
.L_x_217:
[----:B------:R-:W-:Y:S02]  /*9cf0*/  ISETP.NE.AND P0, PT, R2, 0x1, PT ;  /* 0x000000010200780c */ /* 0x000fe40003f05270 */
[----:B-1----:R-:W-:Y:S01]  /*9d00*/  SHF.R.U64 R6, R8, R24, R9 ;  /* 0x0000001808067219 */ /* 0x002fe20000001209 */
[----:B0-----:R-:W-:Y:S01]  /*9d10*/  VIADD R9, R20, 0xffffffff ;  /* 0xffffffff14097836 */ /* 0x001fe20000000000 */
[----:B------:R-:W-:Y:S02]  /*9d20*/  SHF.L.U32 R30, R30, R27, RZ ;  /* 0x0000001b1e1e7219 */ /* 0x000fe400000006ff */
[----:B------:R-:W-:Y:S01]  /*9d30*/  LOP3.LUT R5, R23, R32, RZ, 0xc0, !PT ;  /* 0x0000002017057212 */ /* 0x000fe200078ec0ff */
[----:B------:R-:W-:-:S04]  /*9d40*/  IMAD.MOV R8, RZ, RZ, -R6 ;  /* 0x000000ffff087224 */ /* 0x000fc800078e0a06 */
[----:B------:R-:W-:Y:S01]  /*9d50*/  IMAD R6, R30, R6, R5 ;  /* 0x000000061e067224 */ /* 0x000fe200078e0205 */
[----:B------:R-:W-:Y:S01]  /*9d60*/  LOP3.LUT R5, R14, R9, RZ, 0xc0, !PT ;  /* 0x000000090e057212 */ /* 0x000fe200078ec0ff */
[----:B------:R-:W-:Y:S02]  /*9d70*/  @P0 IMAD R3, R7, R21, R4 ;  /* 0x0000001507030224 */ /* 0x000fe400078e0204 */
[----:B--2---:R-:W-:Y:S02]  /*9d80*/  IMAD R4, R8, R26, R25 ;  /* 0x0000001a08047224 */ /* 0x004fe400078e0219 */
[----:B---3--:R-:W-:Y:S02]  /*9d90*/  IMAD R3, R6, R31, R3 ;  /* 0x0000001f06037224 */ /* 0x008fe400078e0203 */
[----:B------:R-:W-:Y:S02]  /*9da0*/  IMAD R4, R4, R20, R5 ;  /* 0x0000001404047224 */ /* 0x000fe400078e0205 */
[----:B------:R-:W-:-:S02]  /*9db0*/  IMAD.MOV.U32 R8, RZ, RZ, 0x1 ;  /* 0x00000001ff087424 */ /* 0x000fc400078e00ff */
[----:B------:R-:W-:Y:S01]  /*9dc0*/  IMAD.MOV.U32 R6, RZ, RZ, R22 ;  /* 0x000000ffff067224 */ /* 0x000fe200078e0016 */
[----:B------:R-:W-:Y:S02]  /*9dd0*/  SEL R20, R4, R3, !P0 ;  /* 0x0000000304147207 */ /* 0x000fe40004000000 */
[----:B------:R-:W-:-:S07]  /*9de0*/  SEL R13, R3, R4, !P0 ;  /* 0x00000004030d7207 */ /* 0x000fce0004000000 */
.L_x_215:
[----:B------:R-:W-:-:S08]  /*9df0*/  NOP ;  /* 0x0000000000007918 */ /* 0x000fd00000000000 */
[----:B------:R-:W0:-:S00]  /*9e00*/  USETMAXREG.DEALLOC.CTAPOOL 0x28 ;  /* 0x00000028000079c8 */ /* 0x000e0000080e0500 */
[----:B0-----:R-:W-:-:S13]  /*9e10*/  ISETP.NE.AND P0, PT, R0, RZ, PT ;  /* 0x000000ff0000720c */ /* 0x001fda0003f05270 */
[----:B------:R-:W-:Y:S05]  /*9e20*/  @P0 EXIT ;  /* 0x000000000000094d */ /* 0x000fea0003800000 */
[----:B------:R-:W-:Y:S01]  /*9e30*/  LOP3.LUT P0, RZ, R8, 0xff, RZ, 0xc0, !PT ;  /* 0x000000ff08ff7812 */ /* 0x000fe2000780c0ff */
[----:B------:R-:W-:Y:S02]  /*9e40*/  IMAD.MOV.U32 R0, RZ, RZ, 0x1 ;  /* 0x00000001ff007424 */ /* 0x000fe400078e00ff */
[----:B------:R-:W-:-:S10]  /*9e50*/  IMAD.MOV.U32 R3, RZ, RZ, RZ ;  /* 0x000000ffff037224 */ /* 0x000fd400078e00ff */
[----:B------:R-:W-:Y:S05]  /*9e60*/  @!P0 BRA `(.L_x_218) ;  /* 0x0000000c003c8947 */ /* 0x000fea0003800000 */
[----:B------:R-:W0:Y:S01]  /*9e70*/  LDC R0, c[0x0][0x28c] ;  /* 0x0000a300ff007b82 */ /* 0x000e220000000800 */
[----:B------:R-:W1:Y:S01]  /*9e80*/  S2R R9, SR_CgaCtaId ;  /* 0x0000000000097919 */ /* 0x000e620000008800 */
[----:B------:R-:W-:Y:S01]  /*9e90*/  ULDC UR5, c[0x0][0x600] ;  /* 0x0001800000057ab9 */ /* 0x000fe20000000800 */
[----:B------:R-:W-:Y:S01]  /*9ea0*/  ULDC UR4, c[0x0][0xc] ;  /* 0x0000030000047ab9 */ /* 0x000fe20000000800 */
[----:B------:R-:W-:Y:S01]  /*9eb0*/  UIADD3 UR16, UR5, -0x1, URZ ;  /* 0xffffffff05107890 */ /* 0x000fe2000fffe03f */
[----:B------:R-:W-:Y:S01]  /*9ec0*/  BSSY B0, `(.L_x_218) ;  /* 0x00000c9000007945 */ /* 0x000fe20003800000 */
[----:B------:R-:W-:Y:S01]  /*9ed0*/  ULDC UR6, c[0x0][0x658] ;  /* 0x0001960000067ab9 */ /* 0x000fe20000000800 */
[----:B------:R-:W-:Y:S01]  /*9ee0*/  ULDC UR5, c[0x0][0x10] ;  /* 0x0000040000057ab9 */ /* 0x000fe20000000800 */
[----:B------:R-:W-:Y:S01]  /*9ef0*/  UMOV UR7, 0xffffffff ;  /* 0xffffffff00077882 */ /* 0x000fe20000000000 */
[----:B------:R-:W-:Y:S01]  /*9f00*/  UMOV UR8, 0x1 ;  /* 0x0000000100087882 */ /* 0x000fe20000000000 */
[----:B------:R-:W-:Y:S01]  /*9f10*/  UIMAD.WIDE.U32 UR4, UR4, UR5, URZ ;  /* 0x00000005040472a5 */ /* 0x000fe2000f8e003f */
[----:B------:R-:W-:Y:S01]  /*9f20*/  IMAD.MOV.U32 R11, RZ, RZ, 0x1 ;  /* 0x00000001ff0b7424 */ /* 0x000fe200078e00ff */
[----:B------:R-:W-:Y:S01]  /*9f30*/  USHF.L.U32 UR7, UR7, UR6, URZ ;  /* 0x0000000607077299 */ /* 0x000fe2000800063f */
[----:B------:R-:W-:Y:S01]  /*9f40*/  LOP3.LUT R8, R19, 0x2, RZ, 0xfc, !PT ;  /* 0x0000000213087812 */ /* 0x000fe200078efcff */
[----:B------:R-:W-:-:S02]  /*9f50*/  USHF.L.U32 UR18, UR8, UR6, URZ ;  /* 0x0000000608127299 */ /* 0x000fc4000800063f */
[----:B------:R-:W-:Y:S01]  /*9f60*/  ULOP3.LUT UR17, URZ, UR7, URZ, 0x33, !UPT ;  /* 0x000000073f117292 */ /* 0x000fe2000f8e333f */
[----:B------:R-:W-:Y:S01]  /*9f70*/  ULDC UR6, c[0x0][0x14] ;  /* 0x0000050000067ab9 */ /* 0x000fe20000000800 */
[----:B------:R-:W-:Y:S01]  /*9f80*/  ULDC.64 UR22, c[0x0][0x198] ;  /* 0x0000660000167ab9 */ /* 0x000fe20000000a00 */
[----:B------:R-:W-:Y:S02]  /*9f90*/  UIMAD.WIDE.U32 UR20, UR4, UR6, URZ ;  /* 0x00000006041472a5 */ /* 0x000fe4000f8e003f */
[----:B------:R-:W-:Y:S01]  /*9fa0*/  UIMAD UR13, UR5, UR6, URZ ;  /* 0x00000006050d72a4 */ /* 0x000fe2000f8e023f */
[----:B0-----:R-:W-:-:S03]  /*9fb0*/  VIADD R0, R0, 0x1f ;  /* 0x0000001f00007836 */ /* 0x001fc60000000000 */
[----:B------:R-:W-:Y:S02]  /*9fc0*/  UIADD3 UR13, UR21, UR13, URZ ;  /* 0x0000000d150d7290 */ /* 0x000fe4000fffe03f */
[----:B------:R-:W-:-:S04]  /*9fd0*/  SHF.R.S32.HI R3, RZ, 0x1f, R0 ;  /* 0x0000001fff037819 */ /* 0x000fc80000011400 */
[----:B------:R-:W-:Y:S01]  /*9fe0*/  LEA.HI R3, R3, R0, RZ, 0x5 ;  /* 0x0000000003037211 */ /* 0x000fe200078f28ff */
[----:B------:R-:W-:Y:S01]  /*9ff0*/  IMAD.MOV.U32 R0, RZ, RZ, 0x1 ;  /* 0x00000001ff007424 */ /* 0x000fe200078e00ff */
[----:B-1----:R-:W-:Y:S02]  /*a000*/  LOP3.LUT R9, R9, 0x1, RZ, 0xc0, !PT ;  /* 0x0000000109097812 */ /* 0x002fe400078ec0ff */
[----:B------:R-:W-:Y:S01]  /*a010*/  SHF.R.S32.HI R10, RZ, 0x5, R3 ;  /* 0x00000005ff0a7819 */ /* 0x000fe20000011403 */
[----:B------:R-:W-:-:S04]  /*a020*/  IMAD.MOV.U32 R3, RZ, RZ, RZ ;  /* 0x000000ffff037224 */ /* 0x000fc800078e00ff */
[----:B------:R-:W-:-:S07]  /*a030*/  VIADD R12, R10, 0x1 ;  /* 0x000000010a0c7836 */ /* 0x000fce0000000000 */
.L_x_229:
[----:B------:R-:W-:-:S03]  /*a040*/  UMOV UR4, 0xffffffff ;  /* 0xffffffff00047882 */ /* 0x000fc60000000000 */
[----:B------:R-:W-:Y:S05]  /*a050*/  BRA.DIV UR4, `(.L_x_219) ;  /* 0x0000000e04f47947 */ /* 0x000fea000b800000 */
[----:B------:R-:W-:-:S13]  /*a060*/  ELECT P6, URZ, PT ;  /* 0x00000000003f782f */ /* 0x000fda00038c0000 */
.L_x_242:
[----:B------:R-:W0:Y:S01]  /*a070*/  LDC R4, c[0x0][0x28c] ;  /* 0x0000a300ff047b82 */ /* 0x000e220000000800 */
[----:B------:R-:W-:Y:S01]  /*a080*/  BSSY B1, `(.L_x_220) ;  /* 0x000003a000017945 */ /* 0x000fe20003800000 */
[----:B0-----:R-:W-:-:S13]  /*a090*/  ISETP.LT.OR P6, PT, R4, 0x1, !P6 ;  /* 0x000000010400780c */ /* 0x001fda00077c1670 */
[----:B------:R-:W-:Y:S05]  /*a0a0*/  @P6 BRA `(.L_x_221) ;  /* 0x0000000000dc6947 */ /* 0x000fea0003800000 */
[----:B------:R-:W-:Y:S02]  /*a0b0*/  IMAD R20, R20, 0x2, R9 ;  /* 0x0000000214147824 */ /* 0x000fe400078e0209 */
[----:B------:R-:W-:Y:S02]  /*a0c0*/  IMAD.SHL.U32 R21, R13, 0x200, RZ ;  /* 0x000002000d157824 */ /* 0x000fe400078e00ff */
[----:B------:R-:W-:Y:S02]  /*a0d0*/  IMAD.MOV.U32 R22, RZ, RZ, RZ ;  /* 0x000000ffff167224 */ /* 0x000fe400078e00ff */
[----:B------:R-:W-:Y:S02]  /*a0e0*/  IMAD.MOV.U32 R4, RZ, RZ, R12 ;  /* 0x000000ffff047224 */ /* 0x000fe400078e000c */
[----:B------:R-:W-:Y:S02]  /*a0f0*/  IMAD.MOV.U32 R5, RZ, RZ, R0 ;  /* 0x000000ffff057224 */ /* 0x000fe400078e0000 */
[----:B------:R-:W-:-:S02]  /*a100*/  IMAD.MOV.U32 R14, RZ, RZ, R3 ;  /* 0x000000ffff0e7224 */ /* 0x000fc400078e0003 */
[----:B------:R-:W-:-:S07]  /*a110*/  IMAD R15, R20, 0x18, RZ ;  /* 0x00000018140f7824 */ /* 0x000fce00078e02ff */
.L_x_224:
[----:B------:R-:W0:Y:S01]  /*a120*/  S2R R20, SR_CgaCtaId ;  /* 0x0000000000147919 */ /* 0x000e220000008800 */
[----:B------:R-:W-:Y:S02]  /*a130*/  MOV R7, 0x400 ;  /* 0x0000040000077802 */ /* 0x000fe40000000f00 */
[----:B------:R-:W-:-:S13]  /*a140*/  LOP3.LUT P1, RZ, R18, 0x7f, RZ, 0xc0, !PT ;  /* 0x0000007f12ff7812 */ /* 0x000fda000782c0ff */
[----:B------:R-:W1:Y:S01]  /*a150*/  @!P1 LDC R13, c[0x0][0x500] ;  /* 0x00014000ff0d9b82 */ /* 0x000e620000000800 */
[----:B0-----:R-:W-:Y:S02]  /*a160*/  LEA R23, R20, R7, 0x18 ;  /* 0x0000000714177211 */ /* 0x001fe400078ec0ff */
[----:B------:R-:W-:-:S03]  /*a170*/  SHF.L.U32 R7, R5, 0x1f, RZ ;  /* 0x0000001f05077819 */ /* 0x000fc600000006ff */
[----:B------:R-:W-:-:S04]  /*a180*/  IMAD R20, R14, 0x8, R23 ;  /* 0x000000080e147824 */ /* 0x000fc800078e0217 */
[----:B------:R-:W0:Y:S02]  /*a190*/  SYNCS.PHASECHK.TRANS64.TRYWAIT P0, [R20+URZ+0x30], R7 ;  /* 0x00003007140075a7 */ /* 0x000e24000800017f */
[----:B01----:R-:W-:Y:S05]  /*a1a0*/  @!P0 BRA `(.L_x_222) ;  /* 0x0000000c00c08947 */ /* 0x003fea0003800000 */
.L_x_243:
[----:B0-----:R-:W-:Y:S01]  /*a1b0*/  PRMT R7, R8, 0x9910, RZ ;  /* 0x0000991008077816 */ /* 0x001fe200000000ff */
[----:B------:R0:W-:Y:S03]  /*a1c0*/  @!P1 SYNCS.ARRIVE.TRANS64 RZ, [R20+URZ], R13 ;  /* 0x0000000d14ff99a7 */ /* 0x0001e6000800003f */
[----:B------:R-:W-:-:S13]  /*a1d0*/  ISETP.NE.AND P0, PT, R7, 0x2, PT ;  /* 0x000000020700780c */ /* 0x000fda0003f05270 */
[----:B0-----:R-:W-:Y:S05]  /*a1e0*/  @P0 BRA `(.L_x_223) ;  /* 0x0000000000040947 */ /* 0x001fea0003800000 */
[----:B------:R-:W-:Y:S01]  /*a1f0*/  BPT.TRAP 0x1 ;  /* 0x000000040000795c */ /* 0x000fe20000300000 */
.L_x_223:
[----:B------:R-:W-:Y:S01]  /*a200*/  IMAD R7, R14, 0x2, R9 ;  /* 0x000000020e077824 */ /* 0x000fe200078e0209 */
[----:B------:R-:W-:Y:S01]  /*a210*/  R2UR UR9, R20 ;  /* 0x00000000140972ca */ /* 0x000fe200000e0000 */
[--C-:B------:R-:W-:Y:S01]  /*a220*/  IMAD R13, R14, 0x8000, R23.reuse ;  /* 0x000080000e0d7824 */ /* 0x100fe200078e0217 */
[----:B------:R-:W-:Y:S01]  /*a230*/  UIADD3 UR4, UP0, UR22, 0xf0, URZ ;  /* 0x000000f016047890 */ /* 0x000fe2000ff1e03f */
[----:B------:R-:W-:Y:S01]  /*a240*/  IMAD R7, R7, 0x300, RZ ;  /* 0x0000030007077824 */ /* 0x000fe200078e02ff */
[----:B------:R-:W-:Y:S01]  /*a250*/  R2UR UR11, R21 ;  /* 0x00000000150b72ca */ /* 0x000fe200000e0000 */
[----:B------:R-:W-:Y:S01]  /*a260*/  VIADD R4, R4, 0xffffffff ;  /* 0xffffffff04047836 */ /* 0x000fe20000000000 */
[----:B------:R-:W-:Y:S01]  /*a270*/  R2UR UR5, R13 ;  /* 0x000000000d0572ca */ /* 0x000fe200000e0000 */
[----:B------:R-:W-:Y:S01]  /*a280*/  IMAD R7, R7, 0x2, R23 ;  /* 0x0000000207077824 */ /* 0x000fe200078e0217 */
[----:B------:R-:W-:Y:S01]  /*a290*/  R2UR UR10, R22 ;  /* 0x00000000160a72ca */ /* 0x000fe200000e0000 */
[----:B------:R-:W-:Y:S01]  /*a2a0*/  UIADD3 UR24, UP1, UR22, 0x1f0, URZ ;  /* 0x000001f016187890 */ /* 0x000fe2000ff3e03f */
[----:B------:R-:W-:Y:S01]  /*a2b0*/  R2UR UR12, R6 ;  /* 0x00000000060c72ca */ /* 0x000fe200000e0000 */
[----:B------:R-:W-:Y:S01]  /*a2c0*/  VIADD R14, R14, 0x1 ;  /* 0x000000010e0e7836 */ /* 0x000fe20000000000 */
[----:B------:R-:W-:Y:S01]  /*a2d0*/  R2UR UR8, R7 ;  /* 0x00000000070872ca */ /* 0x000fe200000e0000 */
[----:B------:R-:W-:Y:S01]  /*a2e0*/  UIADD3.X UR25, URZ, UR23, URZ, UP1, !UPT ;  /* 0x000000173f197290 */ /* 0x000fe20008ffe43f */
[----:B------:R-:W-:Y:S01]  /*a2f0*/  R2UR UR19, R15 ;  /* 0x000000000f1372ca */ /* 0x000fe200000e0000 */
[----:B------:R-:W-:Y:S01]  /*a300*/  UMOV UR6, 0x0 ;  /* 0x0000000000067882 */ /* 0x000fe20000000000 */
[----:B------:R-:W-:Y:S01]  /*a310*/  ISETP.GT.AND P1, PT, R4, 0x1, PT ;  /* 0x000000010400780c */ /* 0x000fe20003f24270 */
[----:B------:R-:W-:Y:S01]  /*a320*/  UMOV UR7, 0x10000000 ;  /* 0x1000000000077882 */ /* 0x000fe20000000000 */
[----:B------:R-:W-:Y:S01]  /*a330*/  ISETP.NE.AND P0, PT, R14, 0x6, PT ;  /* 0x000000060e00780c */ /* 0x000fe20003f05270 */
[----:B------:R-:W-:Y:S01]  /*a340*/  UIADD3 UR14, UR5, 0x180, URZ ;  /* 0x00000180050e7890 */ /* 0x000fe2000fffe03f */
[----:B------:R-:W-:Y:S01]  /*a350*/  VIADD R22, R22, 0x20 ;  /* 0x0000002016167836 */ /* 0x000fe20000000000 */
[----:B------:R-:W-:Y:S01]  /*a360*/  UIADD3.X UR5, URZ, UR23, URZ, UP0, !UPT ;  /* 0x000000173f057290 */ /* 0x000fe200087fe43f */
[----:B------:R-:W-:Y:S01]  /*a370*/  SEL R20, RZ, 0x1, P0 ;  /* 0x00000001ff147807 */ /* 0x000fe20000000000 */
[----:B------:R-:W-:Y:S01]  /*a380*/  UMOV UR26, 0x30000 ;  /* 0x00030000001a7882 */ /* 0x000fe20000000000 */
[----:B------:R-:W-:Y:S01]  /*a390*/  SEL R14, R14, RZ, P0 ;  /* 0x000000ff0e0e7207 */ /* 0x000fe20000000000 */
[----:B------:R-:W-:Y:S01]  /*a3a0*/  UIADD3 UR15, UR8, 0x30180, URZ ;  /* 0x00030180080f7890 */ /* 0x000fe2000fffe03f */
[----:B------:R-:W-:-:S02]  /*a3b0*/  LOP3.LUT R5, R5, R20, RZ, 0x3c, !PT ;  /* 0x0000001405057212 */ /* 0x000fc400078e3cff */
[----:B------:R-:W-:Y:S02]  /*a3c0*/  UMOV UR8, UR14 ;  /* 0x0000000e00087c82 */ /* 0x000fe40008000000 */
[----:B------:R0:W-:Y:S02]  /*a3d0*/  UTMALDG.3D [UR8], [UR4], desc[UR6] ;  /* 0x00000608040075b4 */ /* 0x0001e40008011000 */
[----:B0-----:R-:W-:Y:S01]  /*a3e0*/  UMOV UR8, UR15 ;  /* 0x0000000f00087c82 */ /* 0x001fe20008000000 */
[----:B------:R-:W-:Y:S02]  /*a3f0*/  UMOV UR11, UR19 ;  /* 0x00000013000b7c82 */ /* 0x000fe40008000000 */
[----:B------:R0:W-:Y:S02]  /*a400*/  UTMALDG.3D.MULTICAST [UR8], [UR24], UR26, desc[UR6] ;  /* 0x00000608180073b4 */ /* 0x0001e4000801181a */
[----:B0-----:R-:W-:Y:S05]  /*a410*/  @P1 BRA `(.L_x_224) ;  /* 0xfffffffc00401947 */ /* 0x001fea000383ffff */
.L_x_221:
[----:B------:R-:W-:Y:S05]  /*a420*/  BSYNC B1 ;  /* 0x0000000000017941 */ /* 0x000fea0003800000 */
.L_x_220:
[----:B------:R-:W-:Y:S01]  /*a430*/  LOP3.LUT P1, RZ, R11, 0xff, RZ, 0xc0, !PT ;  /* 0x000000ff0bff7812 */ /* 0x000fe2000782c0ff */
[C---:B------:R-:W-:Y:S01]  /*a440*/  IMAD.IADD R6, R10.reuse, 0x1, R3 ;  /* 0x000000010a067824 */ /* 0x040fe200078e0203 */
[----:B------:R-:W-:Y:S01]  /*a450*/  ULDC.64 UR4, c[0x0][0x650] ;  /* 0x0001940000047ab9 */ /* 0x000fe20000000a00 */
[----:B------:R-:W-:Y:S01]  /*a460*/  ISETP.GE.U32.AND P2, PT, R10, 0x6, PT ;  /* 0x000000060a00780c */ /* 0x000fe20003f46070 */
[----:B------:R-:W-:Y:S01]  /*a470*/  BSSY B1, `(.L_x_225) ;  /* 0x000006b000017945 */ /* 0x000fe20003800000 */
[----:B------:R-:W-:Y:S01]  /*a480*/  IMAD.MOV.U32 R13, RZ, RZ, -0x1 ;  /* 0xffffffffff0d7424 */ /* 0x000fe200078e00ff */
[----:B------:R-:W-:Y:S01]  /*a490*/  ISETP.GT.U32.AND P0, PT, R6, 0x5, PT ;  /* 0x000000050600780c */ /* 0x000fe20003f04070 */
[----:B------:R-:W-:Y:S01]  /*a4a0*/  IMAD.MOV.U32 R20, RZ, RZ, -0x1 ;  /* 0xffffffffff147424 */ /* 0x000fe200078e00ff */
[----:B------:R-:W-:Y:S02]  /*a4b0*/  PRMT R11, RZ, 0x7610, R11 ;  /* 0x00007610ff0b7816 */ /* 0x000fe4000000000b */
[----:B------:R-:W-:-:S03]  /*a4c0*/  ISETP.LT.U32.AND P0, PT, R10, 0x6, P0 ;  /* 0x000000060a00780c */ /* 0x000fc60000701070 */
[----:B------:R-:W0:Y:S01]  /*a4d0*/  @P1 S2R R5, SR_CgaCtaId ;  /* 0x0000000000051919 */ /* 0x000e220000008800 */
[----:B------:R-:W-:-:S04]  /*a4e0*/  @P1 MOV R4, 0x400 ;  /* 0x0000040000041802 */ /* 0x000fc80000000f00 */
[----:B0-----:R-:W-:Y:S01]  /*a4f0*/  @P1 LEA R3, R5, R4, 0x18 ;  /* 0x0000000405031211 */ /* 0x001fe200078ec0ff */
[----:B------:R-:W-:-:S03]  /*a500*/  IMAD.WIDE.U32 R4, R6, -0x55555555, RZ ;  /* 0xaaaaaaab06047825 */ /* 0x000fc600078e00ff */
[----:B------:R0:W-:Y:S01]  /*a510*/  @P1 SYNCS.ARRIVE.TRANS64.A1T0 RZ, [R3+URZ+0x78], RZ ;  /* 0x000078ff03ff19a7 */ /* 0x0001e2000810003f */
[----:B------:R-:W-:Y:S02]  /*a520*/  IADD3 R16, P1, R16, UR20, RZ ;  /* 0x0000001410107c10 */ /* 0x000fe4000ff3e0ff */
[----:B------:R-:W-:Y:S02]  /*a530*/  SHF.R.U32.HI R5, RZ, 0x2, R5 ;  /* 0x00000002ff057819 */ /* 0x000fe40000011605 */
[----:B------:R-:W-:Y:S02]  /*a540*/  IADD3.X R17, R17, UR13, RZ, P1, !PT ;  /* 0x0000000d11117c10 */ /* 0x000fe40008ffe4ff */
[----:B------:R-:W-:Y:S02]  /*a550*/  PRMT R4, RZ, 0x7610, R4 ;  /* 0x00007610ff047816 */ /* 0x000fe40000000004 */
[----:B0-----:R-:W-:Y:S02]  /*a560*/  SEL R3, RZ, 0x1, !P0 ;  /* 0x00000001ff037807 */ /* 0x001fe40004000000 */
[----:B------:R-:W-:-:S02]  /*a570*/  ISETP.GE.U32.AND P0, PT, R16, UR4, PT ;  /* 0x0000000410007c0c */ /* 0x000fc4000bf06070 */
[----:B------:R-:W-:Y:S01]  /*a580*/  LOP3.LUT R0, R0, R3, RZ, 0x3c, !PT ;  /* 0x0000000300007212 */ /* 0x000fe200078e3cff */
[----:B------:R-:W-:Y:S01]  /*a590*/  IMAD R3, R5, -0x6, R6 ;  /* 0xfffffffa05037824 */ /* 0x000fe200078e0206 */
[----:B------:R-:W-:Y:S01]  /*a5a0*/  ISETP.GE.U32.AND.EX P0, PT, R17, UR5, PT, P0 ;  /* 0x0000000511007c0c */ /* 0x000fe2000bf06100 */
[----:B------:R-:W-:Y:S01]  /*a5b0*/  IMAD.MOV.U32 R6, RZ, RZ, -0x1 ;  /* 0xffffffffff067424 */ /* 0x000fe200078e00ff */
[----:B------:R-:W-:-:S11]  /*a5c0*/  @P2 LOP3.LUT R0, R0, 0x1, R5, 0x78, !PT ;  /* 0x0000000100002812 */ /* 0x000fd600078e7805 */
[----:B------:R-:W-:Y:S05]  /*a5d0*/  @P0 BRA `(.L_x_226) ;  /* 0x0000000400500947 */ /* 0x000fea0003800000 */
[----:B------:R-:W0:Y:S01]  /*a5e0*/  S2R R15, SR_CTAID.X ;  /* 0x00000000000f7919 */ /* 0x000e220000002500 */
[----:B------:R-:W-:Y:S01]  /*a5f0*/  ULDC.64 UR4, c[0x0][0x628] ;  /* 0x00018a0000047ab9 */ /* 0x000fe20000000a00 */
[----:B------:R-:W1:Y:S01]  /*a600*/  LDC R20, c[0x0][0x144] ;  /* 0x00005100ff147b82 */ /* 0x000e620000000800 */
[----:B------:R-:W-:Y:S01]  /*a610*/  ISETP.NE.U32.AND P0, PT, RZ, UR4, PT ;  /* 0x00000004ff007c0c */ /* 0x000fe2000bf05070 */
[----:B------:R-:W2:Y:S01]  /*a620*/  S2R R13, SR_CTAID.Y ;  /* 0x00000000000d7919 */ /* 0x000ea20000002600 */
[----:B------:R-:W-:Y:S01]  /*a630*/  ULDC UR7, c[0x0][0x630] ;  /* 0x00018c0000077ab9 */ /* 0x000fe20000000800 */
[----:B------:R-:W-:Y:S01]  /*a640*/  ULDC UR8, c[0x0][0x150] ;  /* 0x0000540000087ab9 */ /* 0x000fe20000000800 */
[----:B------:R-:W-:Y:S01]  /*a650*/  ISETP.NE.AND.EX P0, PT, RZ, UR5, PT, P0 ;  /* 0x00000005ff007c0c */ /* 0x000fe2000bf05300 */
[----:B------:R-:W-:Y:S02]  /*a660*/  IMAD.MOV.U32 R4, RZ, RZ, R16 ;  /* 0x000000ffff047224 */ /* 0x000fe400078e0010 */
[----:B------:R-:W-:Y:S01]  /*a670*/  IMAD.MOV.U32 R5, RZ, RZ, R17 ;  /* 0x000000ffff057224 */ /* 0x000fe200078e0011 */
[----:B0-----:R-:W-:-:S09]  /*a680*/  I2FP.F32.U32 R22, R15 ;  /* 0x0000000f00167245 */ /* 0x001fd20000201000 */
[----:B------:R-:W-:Y:S05]  /*a690*/  @!P0 BRA `(.L_x_227) ;  /* 0x0000000000288947 */ /* 0x000fea0003800000 */
[----:B------:R-:W-:Y:S02]  /*a6a0*/  ULDC UR6, c[0x0][0x634] ;  /* 0x00018d0000067ab9 */ /* 0x000fe40000000800 */
[----:B------:R-:W-:-:S05]  /*a6b0*/  IADD3 R5, P0, R16, UR6, RZ ;  /* 0x0000000610057c10 */ /* 0x000fca000ff1e0ff */
[----:B------:R-:W-:-:S04]  /*a6c0*/  IMAD.X R21, RZ, RZ, R17, P0 ;  /* 0x000000ffff157224 */ /* 0x000fc800000e0611 */
[----:B------:R-:W-:-:S04]  /*a6d0*/  IMAD.WIDE.U32 R6, R21, UR4, RZ ;  /* 0x0000000415067c25 */ /* 0x000fc8000f8e00ff */
[----:B------:R-:W-:-:S04]  /*a6e0*/  IMAD.WIDE.U32 R6, P0, R5, UR5, R6 ;  /* 0x0000000505067c25 */ /* 0x000fc8000f800006 */
[----:B------:R-:W-:-:S04]  /*a6f0*/  IMAD.WIDE.U32 R4, R5, UR4, RZ ;  /* 0x0000000405047c25 */ /* 0x000fc8000f8e00ff */
[----:B------:R-:W-:Y:S01]  /*a700*/  IMAD.MOV.U32 R4, RZ, RZ, R7 ;  /* 0x000000ffff047224 */ /* 0x000fe200078e0007 */
[----:B------:R-:W-:Y:S01]  /*a710*/  IADD3 RZ, P1, R5, R6, RZ ;  /* 0x0000000605ff7210 */ /* 0x000fe20007f3e0ff */
[----:B------:R-:W-:-:S04]  /*a720*/  IMAD.X R5, RZ, RZ, RZ, P0 ;  /* 0x000000ffff057224 */ /* 0x000fc800000e06ff */
[----:B------:R-:W-:-:S08]  /*a730*/  IMAD.WIDE.U32.X R4, R21, UR5, R4, P1 ;  /* 0x0000000515047c25 */ /* 0x000fd000088e0404 */
.L_x_227:
[----:B------:R-:W-:Y:S01]  /*a740*/  FMUL R22, R22, UR8 ;  /* 0x0000000816167c20 */ /* 0x000fe20008400000 */
[--C-:B------:R-:W-:Y:S01]  /*a750*/  SHF.R.U64 R14, R4, UR7, R5.reuse ;  /* 0x00000007040e7c19 */ /* 0x100fe20008001205 */
[----:B------:R-:W-:Y:S01]  /*a760*/  ULDC.64 UR4, c[0x0][0x620] ;  /* 0x0001880000047ab9 */ /* 0x000fe20000000a00 */
[----:B------:R-:W-:Y:S01]  /*a770*/  SHF.R.U32.HI R4, RZ, UR7, R5 ;  /* 0x00000007ff047c19 */ /* 0x000fe20008011605 */
[----:B------:R-:W-:Y:S01]  /*a780*/  ULDC.64 UR6, c[0x0][0x640] ;  /* 0x0001900000067ab9 */ /* 0x000fe20000000a00 */
[----:B------:R-:W-:Y:S01]  /*a790*/  IADD3 R5, P0, RZ, -R14, RZ ;  /* 0x8000000eff057210 */ /* 0x000fe20007f1e0ff */
[----:B------:R-:W0:Y:S04]  /*a7a0*/  F2I.U32.TRUNC.NTZ R22, R22 ;  /* 0x0000001600167305 */ /* 0x000e28000020f000 */
[----:B------:R-:W-:Y:S01]  /*a7b0*/  IMAD.X R4, RZ, RZ, ~R4, P0 ;  /* 0x000000ffff047224 */ /* 0x000fe200000e0e04 */
[----:B------:R-:W-:-:S03]  /*a7c0*/  ISETP.NE.U32.AND P0, PT, RZ, UR6, PT ;  /* 0x00000006ff007c0c */ /* 0x000fc6000bf05070 */
[----:B------:R-:W-:Y:S01]  /*a7d0*/  IMAD R4, R4, UR4, RZ ;  /* 0x0000000404047c24 */ /* 0x000fe2000f8e02ff */
[----:B------:R-:W-:-:S03]  /*a7e0*/  ISETP.NE.AND.EX P0, PT, RZ, UR7, PT, P0 ;  /* 0x00000007ff007c0c */ /* 0x000fc6000bf05300 */
[C---:B------:R-:W-:Y:S01]  /*a7f0*/  IMAD R7, R5.reuse, UR5, R4 ;  /* 0x0000000505077c24 */ /* 0x040fe2000f8e0204 */
[----:B------:R-:W-:Y:S01]  /*a800*/  ULDC UR5, c[0x0][0x154] ;  /* 0x0000550000057ab9 */ /* 0x000fe20000000800 */
[----:B------:R-:W-:Y:S01]  /*a810*/  IMAD.WIDE.U32 R4, R5, UR4, R16 ;  /* 0x0000000405047c25 */ /* 0x000fe2000f8e0010 */
[----:B------:R-:W-:-:S03]  /*a820*/  ULDC UR4, c[0x0][0x618] ;  /* 0x0001860000047ab9 */ /* 0x000fc60000000800 */
[----:B0-----:R-:W-:Y:S02]  /*a830*/  IMAD.MOV R6, RZ, RZ, -R22 ;  /* 0x000000ffff067224 */ /* 0x001fe400078e0a16 */
[----:B------:R-:W-:Y:S02]  /*a840*/  IMAD.IADD R5, R5, 0x1, R7 ;  /* 0x0000000105057824 */ /* 0x000fe400078e0207 */
[----:B-1----:R-:W-:Y:S01]  /*a850*/  IMAD R15, R20, R6, R15 ;  /* 0x00000006140f7224 */ /* 0x002fe200078e020f */
[----:B--2---:R-:W-:Y:S01]  /*a860*/  I2FP.F32.U32 R6, R13 ;  /* 0x0000000d00067245 */ /* 0x004fe20000201000 */
[----:B------:R-:W0:Y:S01]  /*a870*/  LDC R20, c[0x0][0x148] ;  /* 0x00005200ff147b82 */ /* 0x000e220000000800 */
[--C-:B------:R-:W-:Y:S02]  /*a880*/  SHF.R.U64 R21, R4, UR4, R5.reuse ;  /* 0x0000000404157c19 */ /* 0x100fe40008001205 */
[----:B------:R-:W-:Y:S01]  /*a890*/  SHF.R.U32.HI R4, RZ, UR4, R5 ;  /* 0x00000004ff047c19 */ /* 0x000fe20008011605 */
[----:B------:R-:W-:Y:S01]  /*a8a0*/  FMUL R6, R6, UR5 ;  /* 0x0000000506067c20 */ /* 0x000fe20008400000 */
[----:B------:R-:W-:-:S02]  /*a8b0*/  ULDC UR4, c[0x0][0x608] ;  /* 0x0001820000047ab9 */ /* 0x000fc40000000800 */
[--C-:B------:R-:W-:Y:S01]  /*a8c0*/  SHF.R.U64 R23, R21, UR4, R4.reuse ;  /* 0x0000000415177c19 */ /* 0x100fe20008001204 */
[----:B------:R1:W2:Y:S01]  /*a8d0*/  F2I.U32.TRUNC.NTZ R24, R6 ;  /* 0x0000000600187305 */ /* 0x0002a2000020f000 */
[----:B------:R-:W-:Y:S01]  /*a8e0*/  SHF.R.U32.HI R4, RZ, UR4, R4 ;  /* 0x00000004ff047c19 */ /* 0x000fe20008011604 */
[----:B------:R-:W-:-:S03]  /*a8f0*/  ULDC UR4, c[0x0][0x658] ;  /* 0x0001960000047ab9 */ /* 0x000fc60000000800 */
[--C-:B------:R-:W-:Y:S02]  /*a900*/  SHF.R.U64 R22, R23, UR4, R4.reuse ;  /* 0x0000000417167c19 */ /* 0x100fe40008001204 */
[----:B------:R-:W-:-:S03]  /*a910*/  SHF.R.U32.HI R25, RZ, UR4, R4 ;  /* 0x00000004ff197c19 */ /* 0x000fc60008011604 */
[----:B------:R-:W-:Y:S02]  /*a920*/  IMAD.MOV.U32 R4, RZ, RZ, R22 ;  /* 0x000000ffff047224 */ /* 0x000fe400078e0016 */
[----:B------:R-:W-:Y:S01]  /*a930*/  IMAD.MOV.U32 R5, RZ, RZ, R25 ;  /* 0x000000ffff057224 */ /* 0x000fe200078e0019 */
[----:B-1----:R-:W-:Y:S06]  /*a940*/  @!P0 BRA `(.L_x_228) ;  /* 0x0000000000288947 */ /* 0x002fec0003800000 */
        /* <DEDUP_REMOVED lines=10> */
.L_x_228:
[----:B------:R-:W-:Y:S01]  /*a9f0*/  ISETP.NE.AND P0, PT, R2, 0x1, PT ;  /* 0x000000010200780c */ /* 0x000fe20003f05270 */
[----:B------:R-:W-:Y:S01]  /*aa00*/  ULDC UR4, c[0x0][0x648] ;  /* 0x0001920000047ab9 */ /* 0x000fe20000000800 */
[----:B------:R-:W-:Y:S01]  /*aa10*/  LOP3.LUT R23, R23, UR17, RZ, 0xc0, !PT ;  /* 0x0000001117177c12 */ /* 0x000fe2000f8ec0ff */
[----:B--2---:R-:W-:Y:S01]  /*aa20*/  IMAD.MOV R24, RZ, RZ, -R24 ;  /* 0x000000ffff187224 */ /* 0x004fe200078e0a18 */
[----:B------:R-:W-:Y:S01]  /*aa30*/  SHF.R.U64 R4, R4, UR4, R5 ;  /* 0x0000000404047c19 */ /* 0x000fe20008001205 */
[----:B------:R-:W-:Y:S01]  /*aa40*/  ULDC UR4, c[0x0][0x638] ;  /* 0x00018e0000047ab9 */ /* 0x000fe20000000800 */
[----:B------:R-:W-:Y:S01]  /*aa50*/  LOP3.LUT R21, R21, UR16, RZ, 0xc0, !PT ;  /* 0x0000001015157c12 */ /* 0x000fe2000f8ec0ff */
[----:B------:R-:W-:Y:S01]  /*aa60*/  ULDC UR5, c[0x0][0x610] ;  /* 0x0001840000057ab9 */ /* 0x000fe20000000800 */
[----:B------:R-:W-:Y:S02]  /*aa70*/  IMAD.MOV.U32 R6, RZ, RZ, R14 ;  /* 0x000000ffff067224 */ /* 0x000fe400078e000e */
[----:B------:R-:W-:-:S02]  /*aa80*/  IMAD.MOV R5, RZ, RZ, -R4 ;  /* 0x000000ffff057224 */ /* 0x000fc400078e0a04 */
[----:B------:R-:W-:Y:S02]  /*aa90*/  IMAD R4, R4, UR18, R23 ;  /* 0x0000001204047c24 */ /* 0x000fe4000f8e0217 */
[----:B0-----:R-:W-:Y:S02]  /*aaa0*/  @P0 IMAD R15, R20, R24, R13 ;  /* 0x00000018140f0224 */ /* 0x001fe400078e020d */
[----:B------:R-:W-:Y:S01]  /*aab0*/  IMAD R22, R5, UR4, R22 ;  /* 0x0000000405167c24 */ /* 0x000fe2000f8e0216 */
[----:B------:R-:W-:Y:S01]  /*aac0*/  ULDC UR4, c[0x0][0x600] ;  /* 0x0001800000047ab9 */ /* 0x000fe20000000800 */
[----:B------:R-:W-:Y:S02]  /*aad0*/  IMAD R15, R4, UR5, R15 ;  /* 0x00000005040f7c24 */ /* 0x000fe4000f8e020f */
[----:B------:R-:W-:Y:S02]  /*aae0*/  IMAD R22, R22, UR4, R21 ;  /* 0x0000000416167c24 */ /* 0x000fe4000f8e0215 */
[----:B------:R-:W-:-:S03]  /*aaf0*/  IMAD.MOV.U32 R4, RZ, RZ, 0x1 ;  /* 0x00000001ff047424 */ /* 0x000fc600078e00ff */
[----:B------:R-:W-:Y:S02]  /*ab00*/  SEL R20, R22, R15, !P0 ;  /* 0x0000000f16147207 */ /* 0x000fe40004000000 */
[----:B------:R-:W-:-:S07]  /*ab10*/  SEL R13, R15, R22, !P0 ;  /* 0x000000160f0d7207 */ /* 0x000fce0004000000 */
.L_x_226:
[----:B------:R-:W-:Y:S05]  /*ab20*/  BSYNC B1 ;  /* 0x0000000000017941 */ /* 0x000fea0003800000 */
.L_x_225:
[----:B------:R-:W-:-:S13]  /*ab30*/  LOP3.LUT P0, RZ, R4, 0xff, RZ, 0xc0, !PT ;  /* 0x000000ff04ff7812 */ /* 0x000fda000780c0ff */
[----:B------:R-:W-:Y:S05]  /*ab40*/  @P0 BRA `(.L_x_229) ;  /* 0xfffffff4003c0947 */ /* 0x000fea000383ffff */
[----:B------:R-:W-:Y:S05]  /*ab50*/  BSYNC B0 ;  /* 0x0000000000007941 */ /* 0x000fea0003800000 */
.L_x_218:
[----:B------:R-:W-:-:S03]  /*ab60*/  UMOV UR4, 0xffffffff ;  /* 0xffffffff00047882 */ /* 0x000fc60000000000 */
[----:B------:R-:W-:Y:S05]  /*ab70*/  BRA.DIV UR4, `(.L_x_230) ;  /* 0x0000000604607947 */ /* 0x000fea000b800000 */
[----:B------:R-:W-:-:S13]  /*ab80*/  ELECT P6, URZ, PT ;  /* 0x00000000003f782f */ /* 0x000fda00038c0000 */
.L_x_246:
[----:B------:R-:W-:Y:S04]  /*ab90*/  BSSY B0, `(.L_x_231) ;  /* 0x000003d000007945 */ /* 0x000fe80003800000 */
[----:B------:R-:W-:Y:S05]  /*aba0*/  @!P6 BRA `(.L_x_232) ;  /* 0x0000000000ece947 */ /* 0x000fea0003800000 */
[----:B------:R-:W-:-:S04]  /*abb0*/  LOP3.LUT R19, R19, 0x2, RZ, 0xfc, !PT ;  /* 0x0000000213137812 */ /* 0x000fc800078efcff */
[----:B------:R-:W-:-:S13]  /*abc0*/  ISETP.NE.AND P0, PT, R19, 0x3, PT ;  /* 0x000000031300780c */ /* 0x000fda0003f05270 */
[----:B------:R-:W-:Y:S05]  /*abd0*/  @!P0 BRA `(.L_x_233) ;  /* 0x0000000000048947 */ /* 0x000fea0003800000 */
[----:B------:R-:W-:Y:S01]  /*abe0*/  BPT.TRAP 0x1 ;  /* 0x000000040000795c */ /* 0x000fe20000300000 */
.L_x_233:
[----:B------:R-:W0:Y:S01]  /*abf0*/  S2R R5, SR_CgaCtaId ;  /* 0x0000000000057919 */ /* 0x000e220000008800 */
[----:B------:R-:W-:Y:S02]  /*ac00*/  MOV R2, 0x400 ;  /* 0x0000040000027802 */ /* 0x000fe40000000f00 */
[----:B------:R-:W-:Y:S02]  /*ac10*/  SHF.L.U32 R4, R0, 0x1f, RZ ;  /* 0x0000001f00047819 */ /* 0x000fe400000006ff */
[----:B0-----:R-:W-:-:S05]  /*ac20*/  LEA R2, R5, R2, 0x18 ;  /* 0x0000000205027211 */ /* 0x001fca00078ec0ff */
[----:B------:R-:W-:-:S04]  /*ac30*/  VIADD R2, R2, 0x30 ;  /* 0x0000003002027836 */ /* 0x000fc80000000000 */
[C---:B------:R-:W-:Y:S02]  /*ac40*/  IMAD R7, R3.reuse, 0x8, R2 ;  /* 0x0000000803077824 */ /* 0x040fe400078e0202 */
[----:B------:R-:W-:Y:S02]  /*ac50*/  VIADD R3, R3, 0x1 ;  /* 0x0000000103037836 */ /* 0x000fe40000000000 */
[----:B------:R-:W0:Y:S03]  /*ac60*/  SYNCS.PHASECHK.TRANS64.TRYWAIT P0, [R7+URZ], R4 ;  /* 0x00000004070075a7 */ /* 0x000e26000800017f */
[----:B------:R-:W-:-:S04]  /*ac70*/  ISETP.NE.AND P1, PT, R3, 0x6, PT ;  /* 0x000000060300780c */ /* 0x000fc80003f25270 */
[----:B------:R-:W-:Y:S02]  /*ac80*/  SEL R5, RZ, 0x1, P1 ;  /* 0x00000001ff057807 */ /* 0x000fe40000800000 */
[----:B------:R-:W-:Y:S02]  /*ac90*/  SEL R3, R3, RZ, P1 ;  /* 0x000000ff03037207 */ /* 0x000fe40000800000 */
[----:B------:R-:W-:-:S03]  /*aca0*/  LOP3.LUT R6, R0, R5, RZ, 0x3c, !PT ;  /* 0x0000000500067212 */ /* 0x000fc600078e3cff */
[----:B------:R-:W-:Y:S01]  /*acb0*/  IMAD R8, R3, 0x8, R2 ;  /* 0x0000000803087824 */ /* 0x000fe200078e0202 */
[----:B------:R-:W-:Y:S01]  /*acc0*/  SHF.L.U32 R5, R6, 0x1f, RZ ;  /* 0x0000001f06057819 */ /* 0x000fe200000006ff */
[----:B0-----:R-:W-:Y:S06]  /*acd0*/  @!P0 BRA `(.L_x_234) ;  /* 0x0000000400288947 */ /* 0x001fec0003800000 */
.L_x_247:
[----:B------:R-:W1:Y:S01]  /*ace0*/  SYNCS.PHASECHK.TRANS64.TRYWAIT P0, [R8+URZ], R5 ;  /* 0x00000005080075a7 */ /* 0x000e62000800017f */
[----:B------:R-:W-:-:S05]  /*acf0*/  VIADD R0, R3, 0x1 ;  /* 0x0000000103007836 */ /* 0x000fca0000000000 */
[----:B------:R-:W-:-:S04]  /*ad00*/  ISETP.NE.AND P1, PT, R0, 0x6, PT ;  /* 0x000000060000780c */ /* 0x000fc80003f25270 */
[----:B------:R-:W-:Y:S02]  /*ad10*/  SEL R3, RZ, 0x1, P1 ;  /* 0x00000001ff037807 */ /* 0x000fe40000800000 */
[----:B0-----:R-:W-:Y:S02]  /*ad20*/  SEL R7, R0, RZ, P1 ;  /* 0x000000ff00077207 */ /* 0x001fe40000800000 */
[----:B------:R-:W-:-:S03]  /*ad30*/  LOP3.LUT R6, R6, R3, RZ, 0x3c, !PT ;  /* 0x0000000306067212 */ /* 0x000fc600078e3cff */
[----:B------:R-:W-:Y:S01]  /*ad40*/  IMAD R9, R7, 0x8, R2 ;  /* 0x0000000807097824 */ /* 0x000fe200078e0202 */
[----:B------:R-:W-:Y:S01]  /*ad50*/  SHF.L.U32 R4, R6, 0x1f, RZ ;  /* 0x0000001f06047819 */ /* 0x000fe200000006ff */
[----:B-1----:R-:W-:Y:S06]  /*ad60*/  @!P0 BRA `(.L_x_235) ;  /* 0x0000000400188947 */ /* 0x002fec0003800000 */
.L_x_248:
[----:B------:R-:W1:Y:S01]  /*ad70*/  SYNCS.PHASECHK.TRANS64.TRYWAIT P0, [R9+URZ], R4 ;  /* 0x00000004090075a7 */ /* 0x000e62000800017f */
[----:B------:R-:W-:-:S05]  /*ad80*/  VIADD R0, R7, 0x1 ;  /* 0x0000000107007836 */ /* 0x000fca0000000000 */
[----:B------:R-:W-:-:S04]  /*ad90*/  ISETP.NE.AND P1, PT, R0, 0x6, PT ;  /* 0x000000060000780c */ /* 0x000fc80003f25270 */
[----:B------:R-:W-:Y:S02]  /*ada0*/  SEL R3, RZ, 0x1, P1 ;  /* 0x00000001ff037807 */ /* 0x000fe40000800000 */
[----:B------:R-:W-:Y:S02]  /*adb0*/  SEL R7, R0, RZ, P1 ;  /* 0x000000ff00077207 */ /* 0x000fe40000800000 */
[----:B------:R-:W-:-:S03]  /*adc0*/  LOP3.LUT R6, R6, R3, RZ, 0x3c, !PT ;  /* 0x0000000306067212 */ /* 0x000fc600078e3cff */
[----:B0-----:R-:W-:Y:S01]  /*add0*/  IMAD R8, R7, 0x8, R2 ;  /* 0x0000000807087824 */ /* 0x001fe200078e0202 */
[----:B------:R-:W-:Y:S01]  /*ade0*/  SHF.L.U32 R5, R6, 0x1f, RZ ;  /* 0x0000001f06057819 */ /* 0x000fe200000006ff */
[----:B-1----:R-:W-:Y:S06]  /*adf0*/  @!P0 BRA `(.L_x_236) ;  /* 0x0000000400088947 */ /* 0x002fec0003800000 */
.L_x_249:
[----:B------:R-:W1:Y:S01]  /*ae00*/  SYNCS.PHASECHK.TRANS64.TRYWAIT P0, [R8+URZ], R5 ;  /* 0x00000005080075a7 */ /* 0x000e62000800017f */
[----:B------:R-:W-:-:S05]  /*ae10*/  VIADD R0, R7, 0x1 ;  /* 0x0000000107007836 */ /* 0x000fca0000000000 */
[----:B------:R-:W-:-:S04]  /*ae20*/  ISETP.NE.AND P1, PT, R0, 0x6, PT ;  /* 0x000000060000780c */ /* 0x000fc80003f25270 */
[----:B------:R-:W-:Y:S02]  /*ae30*/  SEL R3, RZ, 0x1, P1 ;  /* 0x00000001ff037807 */ /* 0x000fe40000800000 */
[----:B------:R-:W-:Y:S02]  /*ae40*/  SEL R7, R0, RZ, P1 ;  /* 0x000000ff00077207 */ /* 0x000fe40000800000 */
[----:B0-----:R-:W-:-:S03]  /*ae50*/  LOP3.LUT R9, R6, R3, RZ, 0x3c, !PT ;  /* 0x0000000306097212 */ /* 0x001fc600078e3cff */
[----:B------:R-:W-:Y:S01]  /*ae60*/  IMAD R11, R7, 0x8, R2 ;  /* 0x00000008070b7824 */ /* 0x000fe200078e0202 */
[----:B------:R-:W-:Y:S01]  /*ae70*/  SHF.L.U32 R6, R9, 0x1f, RZ ;  /* 0x0000001f09067819 */ /* 0x000fe200000006ff */
[----:B-1----:R-:W-:Y:S06]  /*ae80*/  @!P0 BRA `(.L_x_237) ;  /* 0x0000000000f88947 */ /* 0x002fec0003800000 */
.L_x_250:
[----:B------:R-:W1:Y:S01]  /*ae90*/  SYNCS.PHASECHK.TRANS64.TRYWAIT P0, [R11+URZ], R6 ;  /* 0x000000060b0075a7 */ /* 0x000e62000800017f */
[----:B------:R-:W-:-:S05]  /*aea0*/  VIADD R0, R7, 0x1 ;  /* 0x0000000107007836 */ /* 0x000fca0000000000 */
[----:B------:R-:W-:-:S04]  /*aeb0*/  ISETP.NE.AND P1, PT, R0, 0x6, PT ;  /* 0x000000060000780c */ /* 0x000fc80003f25270 */
[----:B------:R-:W-:Y:S02]  /*aec0*/  SEL R4, RZ, 0x1, P1 ;  /* 0x00000001ff047807 */ /* 0x000fe40000800000 */
[----:B------:R-:W-:Y:S02]  /*aed0*/  SEL R3, R0, RZ, P1 ;  /* 0x000000ff00037207 */ /* 0x000fe40000800000 */
[----:B------:R-:W-:Y:S01]  /*aee0*/  LOP3.LUT R0, R9, R4, RZ, 0x3c, !PT ;  /* 0x0000000409007212 */ /* 0x000fe200078e3cff */
[----:B-1----:R-:W-:Y:S06]  /*aef0*/  @!P0 BRA `(.L_x_238) ;  /* 0x0000000000f08947 */ /* 0x002fec0003800000 */
.L_x_251:
[----:B------:R-:W-:Y:S01]  /*af00*/  IMAD R3, R3, 0x8, R2 ;  /* 0x0000000803037824 */ /* 0x000fe200078e0202 */
[----:B------:R-:W-:-:S07]  /*af10*/  SHF.L.U32 R0, R0, 0x1f, RZ ;  /* 0x0000001f00007819 */ /* 0x000fce00000006ff */
.L_x_239:
[----:B--2---:R2:W3:Y:S02]  /*af20*/  SYNCS.PHASECHK.TRANS64.TRYWAIT P0, [R3+URZ], R0 ;  /* 0x00000000030075a7 */ /* 0x0044e4000800017f */
[----:B---3--:R-:W-:Y:S05]  /*af30*/  @!P0 NANOSLEEP.SYNCS 0x989680 ;  /* 0x009896800000895d */ /* 0x008fea0003900000 */
[----:B------:R-:W3:Y:S02]  /*af40*/  @!P0 SYNCS.PHASECHK.TRANS64 P0, [R3+URZ], R0 ;  /* 0x00000000030085a7 */ /* 0x000ee4000800007f */
[----:B---3--:R-:W-:Y:S05]  /*af50*/  @!P0 BRA `(.L_x_239) ;  /* 0xfffffffc00f08947 */ /* 0x008fea000383ffff */
.L_x_232:
[----:B------:R-:W-:Y:S05]  /*af60*/  BSYNC B0 ;  /* 0x0000000000007941 */ /* 0x000fea0003800000 */
.L_x_231:
[----:B------:R-:W-:Y:S05]  /*af70*/  EXIT ;  /* 0x000000000000794d */ /* 0x000fea0003800000 */
.L_x_21:
[----:B---3--:R3:W4:Y:S02]  /*af80*/  SYNCS.PHASECHK.TRANS64.TRYWAIT P1, [R3+URZ], R0 ;  /* 0x00000000030075a7 */ /* 0x008724000802017f */
[----:B----4-:R-:W-:Y:S05]  /*af90*/  @!P1 NANOSLEEP.SYNCS 0x989680 ;  /* 0x009896800000995d */ /* 0x010fea0003900000 */
[----:B------:R-:W4:Y:S02]  /*afa0*/  @!P1 SYNCS.PHASECHK.TRANS64 P1, [R3+URZ], R0 ;  /* 0x00000000030095a7 */ /* 0x000f24000802007f */
[----:B----4-:R-:W-:Y:S05]  /*afb0*/  @!P1 BRA `(.L_x_21) ;  /* 0xfffffffc00f09947 */ /* 0x010fea000383ffff */
[----:B------:R-:W-:Y:S05]  /*afc0*/  BRA `(.L_x_20) ;  /* 0xffffff6400547947 */ /* 0x000fea000383ffff */
.L_x_26:
[----:B-1----:R-:W-:-:S04]  /*afd0*/  IMAD.U32 R6, RZ, RZ, UR7 ;  /* 0x00000007ff067e24 */ /* 0x002fc8000f8e00ff */
[----:B------:R1:W2:Y:S03]  /*afe0*/  SYNCS.PHASECHK.TRANS64.TRYWAIT P1, [R6+URZ], R5 ;  /* 0x00000005060075a7 */ /* 0x0002a6000802017f */
[----:B--2---:R-:W-:Y:S05]  /*aff0*/  @!P1 NANOSLEEP.SYNCS 0x989680 ;  /* 0x009896800000995d */ /* 0x004fea0003900000 */
[----:B------:R-:W2:Y:S02]  /*b000*/  @!P1 SYNCS.PHASECHK.TRANS64 P1, [R6+URZ], R5 ;  /* 0x00000005060095a7 */ /* 0x000ea4000802007f */
[----:B--2---:R-:W-:Y:S05]  /*b010*/  @!P1 BRA `(.L_x_26) ;  /* 0xfffffffc00ec9947 */ /* 0x004fea000383ffff */
[----:B------:R-:W-:Y:S05]  /*b020*/  BRA `(.L_x_25) ;  /* 0xffffff6c00e87947 */ /* 0x000fea000383ffff */
.L_x_219:
[----:B------:R-:W-:Y:S01]  /*b030*/  BSSY B1, `(.L_x_240) ;  /* 0x0000006000017945 */ /* 0x000fe20003800000 */
[----:B------:R-:W-:-:S07]  /*b040*/  IMAD.MOV.U32 R15, RZ, RZ, -0x1 ;  /* 0xffffffffff0f7424 */ /* 0x000fce00078e00ff */
[----:B------:R-:W-:Y:S05]  /*b050*/  WARPSYNC.COLLECTIVE R15, `(.L_x_241) ;  /* 0x000000000f0c7348 */ /* 0x000fea0003c00000 */
[----:B------:R-:W-:Y:S02]  /*b060*/  ELECT P6, UR62, PT ;  /* 0x00000000003e782f */ /* 0x000fe400038c0000 */
[----:B------:R-:W-:Y:S01]  /*b070*/  MOV R14, UR62 ;  /* 0x0000003e000e7c02 */ /* 0x000fe20008000f00 */
[----:B------:R-:W-:Y:S10]  /*b080*/  ENDCOLLECTIVE ;  /* 0x000000000000791b */ /* 0x000ff40003800000 */
.L_x_241:
[----:B------:R-:W-:Y:S05]  /*b090*/  BSYNC B1 ;  /* 0x0000000000017941 */ /* 0x000fea0003800000 */
.L_x_240:
[----:B------:R-:W-:Y:S05]  /*b0a0*/  BRA `(.L_x_242) ;  /* 0xffffffec00f07947 */ /* 0x000fea000383ffff */
.L_x_222:
[----:B0-----:R0:W1:Y:S02]  /*b0b0*/  SYNCS.PHASECHK.TRANS64.TRYWAIT P0, [R20+URZ+0x30], R7 ;  /* 0x00003007140075a7 */ /* 0x001064000800017f */
[----:B-1----:R-:W-:Y:S05]  /*b0c0*/  @!P0 NANOSLEEP.SYNCS 0x989680 ;  /* 0x009896800000895d */ /* 0x002fea0003900000 */
[----:B------:R-:W1:Y:S02]  /*b0d0*/  @!P0 SYNCS.PHASECHK.TRANS64 P0, [R20+URZ+0x30], R7 ;  /* 0x00003007140085a7 */ /* 0x000e64000800007f */
[----:B-1----:R-:W-:Y:S05]  /*b0e0*/  @!P0 BRA `(.L_x_222) ;  /* 0xfffffffc00f08947 */ /* 0x002fea000383ffff */
[----:B------:R-:W-:Y:S05]  /*b0f0*/  BRA `(.L_x_243) ;  /* 0xfffffff0002c7947 */ /* 0x000fea000383ffff */
.L_x_230:
[----:B------:R-:W-:Y:S01]  /*b100*/  BSSY B0, `(.L_x_244) ;  /* 0x0000006000007945 */ /* 0x000fe20003800000 */
[----:B------:R-:W-:-:S07]  /*b110*/  IMAD.MOV.U32 R15, RZ, RZ, -0x1 ;  /* 0xffffffffff0f7424 */ /* 0x000fce00078e00ff */
[----:B------:R-:W-:Y:S05]  /*b120*/  WARPSYNC.COLLECTIVE R15, `(.L_x_245) ;  /* 0x000000000f0c7348 */ /* 0x000fea0003c00000 */
[----:B------:R-:W-:Y:S02]  /*b130*/  ELECT P6, UR62, PT ;  /* 0x00000000003e782f */ /* 0x000fe400038c0000 */
[----:B------:R-:W-:Y:S01]  /*b140*/  MOV R14, UR62 ;  /* 0x0000003e000e7c02 */ /* 0x000fe20008000f00 */
[----:B------:R-:W-:Y:S10]  /*b150*/  ENDCOLLECTIVE ;  /* 0x000000000000791b */ /* 0x000ff40003800000 */
.L_x_245:
[----:B------:R-:W-:Y:S05]  /*b160*/  BSYNC B0 ;  /* 0x0000000000007941 */ /* 0x000fea0003800000 */
.L_x_244:
[----:B------:R-:W-:Y:S05]  /*b170*/  BRA `(.L_x_246) ;  /* 0xfffffff800847947 */ /* 0x000fea000383ffff */
.L_x_234:
[----:B0-----:R0:W1:Y:S02]  /*b180*/  SYNCS.PHASECHK.TRANS64.TRYWAIT P0, [R7+URZ], R4 ;  /* 0x00000004070075a7 */ /* 0x001064000800017f */
[----:B-1----:R-:W-:Y:S05]  /*b190*/  @!P0 NANOSLEEP.SYNCS 0x989680 ;  /* 0x009896800000895d */ /* 0x002fea0003900000 */
[----:B------:R-:W1:Y:S02]  /*b1a0*/  @!P0 SYNCS.PHASECHK.TRANS64 P0, [R7+URZ], R4 ;  /* 0x00000004070085a7 */ /* 0x000e64000800007f */
[----:B-1----:R-:W-:Y:S05]  /*b1b0*/  @!P0 BRA `(.L_x_234) ;  /* 0xfffffffc00f08947 */ /* 0x002fea000383ffff */
[----:B------:R-:W-:Y:S05]  /*b1c0*/  BRA `(.L_x_247) ;  /* 0xfffffff800c47947 */ /* 0x000fea000383ffff */
.L_x_235:
[----:B0-----:R0:W1:Y:S02]  /*b1d0*/  SYNCS.PHASECHK.TRANS64.TRYWAIT P0, [R8+URZ], R5 ;  /* 0x00000005080075a7 */ /* 0x001064000800017f */
[----:B-1----:R-:W-:Y:S05]  /*b1e0*/  @!P0 NANOSLEEP.SYNCS 0x989680 ;  /* 0x009896800000895d */ /* 0x002fea0003900000 */
[----:B------:R-:W1:Y:S02]  /*b1f0*/  @!P0 SYNCS.PHASECHK.TRANS64 P0, [R8+URZ], R5 ;  /* 0x00000005080085a7 */ /* 0x000e64000800007f */
[----:B-1----:R-:W-:Y:S05]  /*b200*/  @!P0 BRA `(.L_x_235) ;  /* 0xfffffffc00f08947 */ /* 0x002fea000383ffff */
[----:B------:R-:W-:Y:S05]  /*b210*/  BRA `(.L_x_248) ;  /* 0xfffffff800d47947 */ /* 0x000fea000383ffff */
.L_x_236:
[----:B0-----:R0:W1:Y:S02]  /*b220*/  SYNCS.PHASECHK.TRANS64.TRYWAIT P0, [R9+URZ], R4 ;  /* 0x00000004090075a7 */ /* 0x001064000800017f */
[----:B-1----:R-:W-:Y:S05]  /*b230*/  @!P0 NANOSLEEP.SYNCS 0x989680 ;  /* 0x009896800000895d */ /* 0x002fea0003900000 */
[----:B------:R-:W1:Y:S02]  /*b240*/  @!P0 SYNCS.PHASECHK.TRANS64 P0, [R9+URZ], R4 ;  /* 0x00000004090085a7 */ /* 0x000e64000800007f */
[----:B-1----:R-:W-:Y:S05]  /*b250*/  @!P0 BRA `(.L_x_236) ;  /* 0xfffffffc00f08947 */ /* 0x002fea000383ffff */
[----:B------:R-:W-:Y:S05]  /*b260*/  BRA `(.L_x_249) ;  /* 0xfffffff800e47947 */ /* 0x000fea000383ffff */
.L_x_237:
[----:B0-----:R0:W1:Y:S02]  /*b270*/  SYNCS.PHASECHK.TRANS64.TRYWAIT P0, [R8+URZ], R5 ;  /* 0x00000005080075a7 */ /* 0x001064000800017f */
[----:B-1----:R-:W-:Y:S05]  /*b280*/  @!P0 NANOSLEEP.SYNCS 0x989680 ;  /* 0x009896800000895d */ /* 0x002fea0003900000 */
[----:B------:R-:W1:Y:S02]  /*b290*/  @!P0 SYNCS.PHASECHK.TRANS64 P0, [R8+URZ], R5 ;  /* 0x00000005080085a7 */ /* 0x000e64000800007f */
[----:B-1----:R-:W-:Y:S05]  /*b2a0*/  @!P0 BRA `(.L_x_237) ;  /* 0xfffffffc00f08947 */ /* 0x002fea000383ffff */
[----:B------:R-:W-:Y:S05]  /*b2b0*/  BRA `(.L_x_250) ;  /* 0xfffffff800f47947 */ /* 0x000fea000383ffff */
.L_x_238:
[----:B-1----:R1:W2:Y:S02]  /*b2c0*/  SYNCS.PHASECHK.TRANS64.TRYWAIT P0, [R11+URZ], R6 ;  /* 0x000000060b0075a7 */ /* 0x0022a4000800017f */
[----:B--2---:R-:W-:Y:S05]  /*b2d0*/  @!P0 NANOSLEEP.SYNCS 0x989680 ;  /* 0x009896800000895d */ /* 0x004fea0003900000 */
[----:B------:R-:W2:Y:S02]  /*b2e0*/  @!P0 SYNCS.PHASECHK.TRANS64 P0, [R11+URZ], R6 ;  /* 0x000000060b0085a7 */ /* 0x000ea4000800007f */
[----:B--2---:R-:W-:Y:S05]  /*b2f0*/  @!P0 BRA `(.L_x_238) ;  /* 0xfffffffc00f08947 */ /* 0x004fea000383ffff */
[----:B------:R-:W-:Y:S05]  /*b300*/  BRA `(.L_x_251) ;  /* 0xfffffff800fc7947 */ /* 0x000fea000383ffff */
.L_x_252:
[----:B------:R-:W-:-:S00]  /*b310*/  BRA `(.L_x_252) ;  /* 0xfffffffc00fc7947 */ /* 0x000fc0000383ffff */
[----:B------:R-:W-:-:S00]  /*b320*/  NOP ;  /* 0x0000000000007918 */ /* 0x000fc00000000000 */
        /* <DEDUP_REMOVED lines=13> */
.L_x_253:


//--------------------- .nv.global.init           --------------------------
	.section	.nv.global.init,"aw",@progbits
.nv.global.init:
	.type		$str$22,@object
	.size		$str$22,($str$23 - $str$22)
$str$22:
        /*0000*/ 	.byte	0x6b, 0x5f, 0x74, 0x69, 0x6c, 0x65, 0x5f, 0x63, 0x6f, 0x75, 0x6e, 0x74, 0x20, 0x3e, 0x3d, 0x20
        /*0010*/ 	.byte	0x31, 0x00
	.type		$str$23,@object
	.size		$str$23,(__unnamed_1 - $str$23)
$str$23:
        /*0012*/ 	.byte	0x2f, 0x74, 0x6d, 0x70, 0x2f, 0x63, 0x75, 0x74, 0x6c, 0x61, 0x73, 0x73, 0x5f, 0x73, 0x77, 0x65
        /*0022*/ 	.byte	0x65, 0x70, 0x5f, 0x73, 0x72, 0x63, 0x2f, 0x69, 0x6e, 0x63, 0x6c, 0x75, 0x64, 0x65, 0x2f, 0x63
        /*0032*/ 	.byte	0x75, 0x74, 0x6c, 0x61, 0x73, 0x73, 0x2f, 0x67, 0x65, 0x6d, 0x6d, 0x2f, 0x63, 0x6f, 0x6c, 0x6c
        /*0042*/ 	.byte	0x65, 0x63, 0x74, 0x69, 0x76, 0x65, 0x2f, 0x73, 0x6d, 0x39, 0x30, 0x5f, 0x6d, 0x6d, 0x61, 0x5f
        /*0052*/ 	.byte	0x74, 0x6d, 0x61, 0x5f, 0x67, 0x6d, 0x6d, 0x61, 0x5f, 0x73, 0x73, 0x5f, 0x77, 0x61, 0x72, 0x70
        /*0062*/ 	.byte	0x73, 0x70, 0x65, 0x63, 0x69, 0x61, 0x6c, 0x69, 0x7a, 0x65, 0x64, 0x2e, 0x68, 0x70, 0x70, 0x00
	.type		__unnamed_1,@object
	.size		__unnamed_1,(.L_0 - __unnamed_1)
__unnamed_1:
        /*0072*/ 	.byte	0x76, 0x6f, 0x69, 0x64, 0x20, 0x63, 0x75, 0x74, 0x6c, 0x61, 0x73, 0x73, 0x3a, 0x3a, 0x67, 0x65
        /* <DEDUP_REMOVED lines=180> */
        /*0bc2*/ 	.byte	0x65, 0x3a, 0x3a, 0x69, 0x64, 0x65, 0x6e, 0x74, 0x69, 0x74, 0x79, 0x5d, 0x00
.L_0:


//--------------------- .nv.shared._ZN7cutlass13device_kernelINS_4gemm6kernel13GemmUniversalIN4cute5tupleIJiiiiEEENS1_10collective13CollectiveMmaINS1_34MainloopSm90TmaGmmaWarpSpecializedILi6ENS5_IJNS4_1CILi2EEENSA_ILi1EEESC_EEENS1_35KernelTmaWarpSpecializedCooperativeEEENS5_IJNSA_ILi512EEENSA_ILi48EEENSA_ILi32EEEEEENS_10bfloat16_tENS5_IJlSC_lEEESK_SL_NS4_8TiledMMAINS4_8MMA_AtomIJNS4_4SM904GMMA27MMA_64x16x16_F32BF16BF16_SSILNSP_5MajorE0ELSR_0ELNSP_7ScaleInE1ELSS_1EEEEEENS4_6LayoutISD_NS5_IJSC_NSA_ILi0EEESW_EEEEENS5_IJNS4_10UnderscoreESZ_SZ_EEEEENS4_13SM90_TMA_LOADENS4_14ComposedLayoutINS4_7SwizzleILi2ELi4ELi3EEENS4_18smem_ptr_flag_bitsILi16EEENSV_INS5_IJNSA_ILi8EEESI_EEENS5_IJSI_SC_EEEEEEEvNS4_8identityENS4_23SM90_TMA_LOAD_MULTICASTES1C_vS1D_EENS_8epilogue10collective6detail29Sm90TmaWarpSpecializedAdapterINS1H_15DefaultEpilogueISK_SL_SL_NS1G_6thread17LinearCombinationISK_Li1EffLNS1L_9ScaleType4KindE0ELNS_15FloatRoundStyleE2ESK_EENS1_15EpilogueDefaultEEEEEvvEEEEvNT_6ParamsE --------------------------
	.section	.nv.shared._ZN7cutlass13device_kernelINS_4gemm6kernel13GemmUniversalIN4cute5tupleIJiiiiEEENS1_10collective13CollectiveMmaINS1_34MainloopSm90TmaGmmaWarpSpecializedILi6ENS5_IJNS4_1CILi2EEENSA_ILi1EEESC_EEENS1_35KernelTmaWarpSpecializedCooperativeEEENS5_IJNSA_ILi512EEENSA_ILi48EEENSA_ILi32EEEEEENS_10bfloat16_tENS5_IJlSC_lEEESK_SL_NS4_8TiledMMAINS4_8MMA_AtomIJNS4_4SM904GMMA27MMA_64x16x16_F32BF16BF16_SSILNSP_5MajorE0ELSR_0ELNSP_7ScaleInE1ELSS_1EEEEEENS4_6LayoutISD_NS5_IJSC_NSA_ILi0EEESW_EEEEENS5_IJNS4_10UnderscoreESZ_SZ_EEEEENS4_13SM90_TMA_LOADENS4_14ComposedLayoutINS4_7SwizzleILi2ELi4ELi3EEENS4_18smem_ptr_flag_bitsILi16EEENSV_INS5_IJNSA_ILi8EEESI_EEENS5_IJSI_SC_EEEEEEEvNS4_8identityENS4_23SM90_TMA_LOAD_MULTICASTES1C_vS1D_EENS_8epilogue10collective6detail29Sm90TmaWarpSpecializedAdapterINS1H_15DefaultEpilogueISK_SL_SL_NS1G_6thread17LinearCombinationISK_Li1EffLNS1L_9ScaleType4KindE0ELNS_15FloatRoundStyleE2ESK_EENS1_15EpilogueDefaultEEEEEvvEEEEvNT_6ParamsE,"aw",@nobits
	.sectionflags	@""
	.align	16
	.zero		1024


//--------------------- .nv.shared.reserved.0     --------------------------
	.section	.nv.shared.reserved.0,"aw",@nobits
	.weak		__nv_reservedSMEM_offset_0_alias
	.size		__nv_reservedSMEM_offset_0_alias, 0, 0
	.other		__nv_reservedSMEM_offset_0_alias,@"STO_CUDA_RESERVED_SHARED STV_DEFAULT"
__nv_reservedSMEM_offset_0_alias:
	.zero		0


//--------------------- .nv.global                --------------------------
	.section	.nv.global,"aw",@nobits
.nv.global:
	.type		_ZN39_INTERNAL_505f6364_4_k_cu_bfb64193_88074cute1_E,@object
	.size		_ZN39_INTERNAL_505f6364_4_k_cu_bfb64193_88074cute1_E,(_ZN39_INTERNAL_505f6364_4_k_cu_bfb64193_88074cuda3std3__45__cpo6cbeginE - _ZN39_INTERNAL_505f6364_4_k_cu_bfb64193_88074cute1_E)
_ZN39_INTERNAL_505f6364_4_k_cu_bfb64193_88074cute1_E:
	.zero		1
	.type		_ZN39_INTERNAL_505f6364_4_k_cu_bfb64193_88074cuda3std3__45__cpo6cbeginE,@object
	.size		_ZN39_INTERNAL_505f6364_4_k_cu_bfb64193_88074cuda3std3__45__cpo6cbeginE,(_ZN39_INTERNAL_505f6364_4_k_cu_bfb64193_88074cuda3std3__48in_placeE - _ZN39_INTERNAL_505f6364_4_k_cu_bfb64193_88074cuda3std3__45__cpo6cbeginE)
_ZN39_INTERNAL_505f6364_4_k_cu_bfb64193_88074cuda3std3__45__cpo6cbeginE:
	.zero		1
	.type		_ZN39_INTERNAL_505f6364_4_k_cu_bfb64193_88074cuda3std3__48in_placeE,@object
	.size		_ZN39_INTERNAL_505f6364_4_k_cu_bfb64193_88074cuda3std3__48in_placeE,(_ZN39_INTERNAL_505f6364_4_k_cu_bfb64193_88074cuda3std6ranges3__45__cpo9iter_moveE - _ZN39_INTERNAL_505f6364_4_k_cu_bfb64193_88074cuda3std3__48in_placeE)
_ZN39_INTERNAL_505f6364_4_k_cu_bfb64193_88074cuda3std3__48in_placeE:
	.zero		1
	.type		_ZN39_INTERNAL_505f6364_4_k_cu_bfb64193_88074cuda3std6ranges3__45__cpo9iter_moveE,@object
	.size		_ZN39_INTERNAL_505f6364_4_k_cu_bfb64193_88074cuda3std6ranges3__45__cpo9iter_moveE,(_ZN39_INTERNAL_505f6364_4_k_cu_bfb64193_88074cuda3std3__45__cpo5beginE - _ZN39_INTERNAL_505f6364_4_k_cu_bfb64193_88074cuda3std6ranges3__45__cpo9iter_moveE)
_ZN39_INTERNAL_505f6364_4_k_cu_bfb64193_88074cuda3std6ranges3__45__cpo9iter_moveE:
	.zero		1
	.type		_ZN39_INTERNAL_505f6364_4_k_cu_bfb64193_88074cuda3std3__45__cpo5beginE,@object
	.size		_ZN39_INTERNAL_505f6364_4_k_cu_bfb64193_88074cuda3std3__45__cpo5beginE,(_ZN39_INTERNAL_505f6364_4_k_cu_bfb64193_88074cuda3std3__441_GLOBAL__N__505f6364_4_k_cu_bfb64193_88076ignoreE - _ZN39_INTERNAL_505f6364_4_k_cu_bfb64193_88074cuda3std3__45__cpo5beginE)
_ZN39_INTERNAL_505f6364_4_k_cu_bfb64193_88074cuda3std3__45__cpo5beginE:
	.zero		1
	.type		_ZN39_INTERNAL_505f6364_4_k_cu_bfb64193_88074cuda3std3__441_GLOBAL__N__505f6364_4_k_cu_bfb64193_88076ignoreE,@object
	.size		_ZN39_INTERNAL_505f6364_4_k_cu_bfb64193_88074cuda3std3__441_GLOBAL__N__505f6364_4_k_cu_bfb64193_88076ignoreE,(_ZN39_INTERNAL_505f6364_4_k_cu_bfb64193_88074cute7productE - _ZN39_INTERNAL_505f6364_4_k_cu_bfb64193_88074cuda3std3__441_GLOBAL__N__505f6364_4_k_cu_bfb64193_88076ignoreE)
_ZN39_INTERNAL_505f6364_4_k_cu_bfb64193_88074cuda3std3__441_GLOBAL__N__505f6364_4_k_cu_bfb64193_88076ignoreE:
	.zero		1
	.type		_ZN39_INTERNAL_505f6364_4_k_cu_bfb64193_88074cute7productE,@object
	.size		_ZN39_INTERNAL_505f6364_4_k_cu_bfb64193_88074cute7productE,(_ZN39_INTERNAL_505f6364_4_k_cu_bfb64193_88074cuda3std3__45__cpo3endE - _ZN39_INTERNAL_505f6364_4_k_cu_bfb64193_88074cute7productE)
_ZN39_INTERNAL_505f6364_4_k_cu_bfb64193_88074cute7productE:
	.zero		1
	.type		_ZN39_INTERNAL_505f6364_4_k_cu_bfb64193_88074cuda3std3__45__cpo3endE,@object
	.size		_ZN39_INTERNAL_505f6364_4_k_cu_bfb64193_88074cuda3std3__45__cpo3endE,(_ZN39_INTERNAL_505f6364_4_k_cu_bfb64193_88074cuda3std3__419piecewise_constructE - _ZN39_INTERNAL_505f6364_4_k_cu_bfb64193_88074cuda3std3__45__cpo3endE)
_ZN39_INTERNAL_505f6364_4_k_cu_bfb64193_88074cuda3std3__45__cpo3endE:
	.zero		1
	.type		_ZN39_INTERNAL_505f6364_4_k_cu_bfb64193_88074cuda3std3__419piecewise_constructE,@object
	.size		_ZN39_INTERNAL_505f6364_4_k_cu_bfb64193_88074cuda3std3__419piecewise_constructE,(_ZN39_INTERNAL_505f6364_4_k_cu_bfb64193_88074cuda3std3__45__cpo4cendE - _ZN39_INTERNAL_505f6364_4_k_cu_bfb64193_88074cuda3std3__419piecewise_constructE)
_ZN39_INTERNAL_505f6364_4_k_cu_bfb64193_88074cuda3std3__419piecewise_constructE:
	.zero		1
	.type		_ZN39_INTERNAL_505f6364_4_k_cu_bfb64193_88074cuda3std3__45__cpo4cendE,@object
	.size		_ZN39_INTERNAL_505f6364_4_k_cu_bfb64193_88074cuda3std3__45__cpo4cendE,(_ZN39_INTERNAL_505f6364_4_k_cu_bfb64193_88074cuda3std6ranges3__45__cpo4swapE - _ZN39_INTERNAL_505f6364_4_k_cu_bfb64193_88074cuda3std3__45__cpo4cendE)
_ZN39_INTERNAL_505f6364_4_k_cu_bfb64193_88074cuda3std3__45__cpo4cendE:
	.zero		1
	.type		_ZN39_INTERNAL_505f6364_4_k_cu_bfb64193_88074cuda3std6ranges3__45__cpo4swapE,@object
	.size		_ZN39_INTERNAL_505f6364_4_k_cu_bfb64193_88074cuda3std6ranges3__45__cpo4swapE,(.L_8 - _ZN39_INTERNAL_505f6364_4_k_cu_bfb64193_88074cuda3std6ranges3__45__cpo4swapE)
_ZN39_INTERNAL_505f6364_4_k_cu_bfb64193_88074cuda3std6ranges3__45__cpo4swapE:
	.zero		1
.L_8:


//--------------------- .nv.constant0._ZN7cutlass13device_kernelINS_4gemm6kernel13GemmUniversalIN4cute5tupleIJiiiiEEENS1_10collective13CollectiveMmaINS1_34MainloopSm90TmaGmmaWarpSpecializedILi6ENS5_IJNS4_1CILi2EEENSA_ILi1EEESC_EEENS1_35KernelTmaWarpSpecializedCooperativeEEENS5_IJNSA_ILi512EEENSA_ILi48EEENSA_ILi32EEEEEENS_10bfloat16_tENS5_IJlSC_lEEESK_SL_NS4_8TiledMMAINS4_8MMA_AtomIJNS4_4SM904GMMA27MMA_64x16x16_F32BF16BF16_SSILNSP_5MajorE0ELSR_0ELNSP_7ScaleInE1ELSS_1EEEEEENS4_6LayoutISD_NS5_IJSC_NSA_ILi0EEESW_EEEEENS5_IJNS4_10UnderscoreESZ_SZ_EEEEENS4_13SM90_TMA_LOADENS4_14ComposedLayoutINS4_7SwizzleILi2ELi4ELi3EEENS4_18smem_ptr_flag_bitsILi16EEENSV_INS5_IJNSA_ILi8EEESI_EEENS5_IJSI_SC_EEEEEEEvNS4_8identityENS4_23SM90_TMA_LOAD_MULTICASTES1C_vS1D_EENS_8epilogue10collective6detail29Sm90TmaWarpSpecializedAdapterINS1H_15DefaultEpilogueISK_SL_SL_NS1G_6thread17LinearCombinationISK_Li1EffLNS1L_9ScaleType4KindE0ELNS_15FloatRoundStyleE2ESK_EENS1_15EpilogueDefaultEEEEEvvEEEEvNT_6ParamsE --------------------------
	.section	.nv.constant0._ZN7cutlass13device_kernelINS_4gemm6kernel13GemmUniversalIN4cute5tupleIJiiiiEEENS1_10collective13CollectiveMmaINS1_34MainloopSm90TmaGmmaWarpSpecializedILi6ENS5_IJNS4_1CILi2EEENSA_ILi1EEESC_EEENS1_35KernelTmaWarpSpecializedCooperativeEEENS5_IJNSA_ILi512EEENSA_ILi48EEENSA_ILi32EEEEEENS_10bfloat16_tENS5_IJlSC_lEEESK_SL_NS4_8TiledMMAINS4_8MMA_AtomIJNS4_4SM904GMMA27MMA_64x16x16_F32BF16BF16_SSILNSP_5MajorE0ELSR_0ELNSP_7ScaleInE1ELSS_1EEEEEENS4_6LayoutISD_NS5_IJSC_NSA_ILi0EEESW_EEEEENS5_IJNS4_10UnderscoreESZ_SZ_EEEEENS4_13SM90_TMA_LOADENS4_14ComposedLayoutINS4_7SwizzleILi2ELi4ELi3EEENS4_18smem_ptr_flag_bitsILi16EEENSV_INS5_IJNSA_ILi8EEESI_EEENS5_IJSI_SC_EEEEEEEvNS4_8identityENS4_23SM90_TMA_LOAD_MULTICASTES1C_vS1D_EENS_8epilogue10collective6detail29Sm90TmaWarpSpecializedAdapterINS1H_15DefaultEpilogueISK_SL_SL_NS1G_6thread17LinearCombinationISK_Li1EffLNS1L_9ScaleType4KindE0ELNS_15FloatRoundStyleE2ESK_EENS1_15EpilogueDefaultEEEEEvvEEEEvNT_6ParamsE,"a",@progbits
	.sectionflags	@""
	.align	4
.nv.constant0._ZN7cutlass13device_kernelINS_4gemm6kernel13GemmUniversalIN4cute5tupleIJiiiiEEENS1_10collective13CollectiveMmaINS1_34MainloopSm90TmaGmmaWarpSpecializedILi6ENS5_IJNS4_1CILi2EEENSA_ILi1EEESC_EEENS1_35KernelTmaWarpSpecializedCooperativeEEENS5_IJNSA_ILi512EEENSA_ILi48EEENSA_ILi32EEEEEENS_10bfloat16_tENS5_IJlSC_lEEESK_SL_NS4_8TiledMMAINS4_8MMA_AtomIJNS4_4SM904GMMA27MMA_64x16x16_F32BF16BF16_SSILNSP_5MajorE0ELSR_0ELNSP_7ScaleInE1ELSS_1EEEEEENS4_6LayoutISD_NS5_IJSC_NSA_ILi0EEESW_EEEEENS5_IJNS4_10UnderscoreESZ_SZ_EEEEENS4_13SM90_TMA_LOADENS4_14ComposedLayoutINS4_7SwizzleILi2ELi4ELi3EEENS4_18smem_ptr_flag_bitsILi16EEENSV_INS5_IJNSA_ILi8EEESI_EEENS5_IJSI_SC_EEEEEEEvNS4_8identityENS4_23SM90_TMA_LOAD_MULTICASTES1C_vS1D_EENS_8epilogue10collective6detail29Sm90TmaWarpSpecializedAdapterINS1H_15DefaultEpilogueISK_SL_SL_NS1G_6thread17LinearCombinationISK_Li1EffLNS1L_9ScaleType4KindE0ELNS_15FloatRoundStyleE2ESK_EENS1_15EpilogueDefaultEEEEEvvEEEEvNT_6ParamsE:
	.zero		1664


//--------------------- SYMBOLS --------------------------

	.type		.nv.reservedSmem.offset0,@object
	.size		.nv.reservedSmem.offset0,0x4
	.type		__assertfail,@function
